//
// Generated by NVIDIA NVVM Compiler
//
// Compiler Build ID: CL-36424714
// Cuda compilation tools, release 13.0, V13.0.88
// Based on NVVM 20.0.0
//

.version 9.0
.target sm_100
.address_size 64

	// .globl	_Z14nz_bool_finderiPKdPi
.extern .shared .align 16 .b8 sdata[];
.extern .shared .align 16 .b8 temp[];

.visible .entry _Z14nz_bool_finderiPKdPi(
	.param .u32 _Z14nz_bool_finderiPKdPi_param_0,
	.param .u64 .ptr .align 1 _Z14nz_bool_finderiPKdPi_param_1,
	.param .u64 .ptr .align 1 _Z14nz_bool_finderiPKdPi_param_2
)
{
	.reg .pred 	%p<3>;
	.reg .b32 	%r<15>;
	.reg .b64 	%rd<9>;
	.reg .b64 	%fd<3>;

	ld.param.u32 	%r5, [_Z14nz_bool_finderiPKdPi_param_0];
	ld.param.u64 	%rd1, [_Z14nz_bool_finderiPKdPi_param_1];
	ld.param.u64 	%rd2, [_Z14nz_bool_finderiPKdPi_param_2];
	mov.u32 	%r6, %ntid.x;
	mov.u32 	%r7, %ctaid.x;
	mov.u32 	%r8, %tid.x;
	mad.lo.s32 	%r1, %r6, %r7, %r8;
	mov.u32 	%r9, %ntid.y;
	mov.u32 	%r10, %ctaid.y;
	mov.u32 	%r11, %tid.y;
	mad.lo.s32 	%r12, %r9, %r10, %r11;
	max.s32 	%r13, %r1, %r12;
	setp.ge.s32 	%p1, %r13, %r5;
	@%p1 bra 	$L__BB0_3;
	cvta.to.global.u64 	%rd3, %rd1;
	mad.lo.s32 	%r3, %r1, %r5, %r12;
	mul.wide.s32 	%rd4, %r3, 8;
	add.s64 	%rd5, %rd3, %rd4;
	ld.global.f64 	%fd1, [%rd5];
	abs.f64 	%fd2, %fd1;
	setp.leu.f64 	%p2, %fd2, 0d3E45798EE2308C3A;
	@%p2 bra 	$L__BB0_3;
	cvta.to.global.u64 	%rd6, %rd2;
	mul.wide.s32 	%rd7, %r3, 4;
	add.s64 	%rd8, %rd6, %rd7;
	mov.b32 	%r14, 1;
	st.global.u32 	[%rd8], %r14;
$L__BB0_3:
	ret;

}
	// .globl	_Z9rowReduceiPKiPi
.visible .entry _Z9rowReduceiPKiPi(
	.param .u32 _Z9rowReduceiPKiPi_param_0,
	.param .u64 .ptr .align 1 _Z9rowReduceiPKiPi_param_1,
	.param .u64 .ptr .align 1 _Z9rowReduceiPKiPi_param_2
)
{
	.reg .pred 	%p<8>;
	.reg .b32 	%r<49>;
	.reg .b64 	%rd<9>;

	ld.param.u32 	%r14, [_Z9rowReduceiPKiPi_param_0];
	ld.param.u64 	%rd2, [_Z9rowReduceiPKiPi_param_1];
	ld.param.u64 	%rd3, [_Z9rowReduceiPKiPi_param_2];
	mov.u32 	%r1, %tid.x;
	mov.u32 	%r2, %ctaid.x;
	setp.ge.s32 	%p1, %r1, %r14;
	mov.b32 	%r47, 0;
	@%p1 bra 	$L__BB1_3;
	mul.lo.s32 	%r3, %r14, %r2;
	mov.u32 	%r4, %ntid.x;
	cvta.to.global.u64 	%rd1, %rd2;
	mov.b32 	%r47, 0;
	mov.u32 	%r45, %r1;
$L__BB1_2:
	add.s32 	%r17, %r45, %r3;
	mul.wide.u32 	%rd4, %r17, 4;
	add.s64 	%rd5, %rd1, %rd4;
	ld.global.u32 	%r18, [%rd5];
	add.s32 	%r47, %r18, %r47;
	add.s32 	%r45, %r45, %r4;
	setp.lt.s32 	%p2, %r45, %r14;
	@%p2 bra 	$L__BB1_2;
$L__BB1_3:
	shl.b32 	%r19, %r1, 2;
	mov.u32 	%r20, sdata;
	add.s32 	%r10, %r20, %r19;
	st.shared.u32 	[%r10], %r47;
	bar.sync 	0;
	mov.u32 	%r48, %ntid.x;
	setp.lt.u32 	%p3, %r48, 66;
	@%p3 bra 	$L__BB1_7;
$L__BB1_4:
	shr.u32 	%r13, %r48, 1;
	setp.ge.u32 	%p4, %r1, %r13;
	@%p4 bra 	$L__BB1_6;
	shl.b32 	%r21, %r13, 2;
	add.s32 	%r22, %r10, %r21;
	ld.shared.u32 	%r23, [%r22];
	ld.shared.u32 	%r24, [%r10];
	add.s32 	%r25, %r24, %r23;
	st.shared.u32 	[%r10], %r25;
$L__BB1_6:
	bar.sync 	0;
	setp.gt.u32 	%p5, %r48, 131;
	mov.u32 	%r48, %r13;
	@%p5 bra 	$L__BB1_4;
$L__BB1_7:
	setp.gt.u32 	%p6, %r1, 31;
	@%p6 bra 	$L__BB1_10;
	ld.volatile.shared.u32 	%r26, [%r10+128];
	ld.volatile.shared.u32 	%r27, [%r10];
	add.s32 	%r28, %r27, %r26;
	st.volatile.shared.u32 	[%r10], %r28;
	ld.volatile.shared.u32 	%r29, [%r10+64];
	ld.volatile.shared.u32 	%r30, [%r10];
	add.s32 	%r31, %r30, %r29;
	st.volatile.shared.u32 	[%r10], %r31;
	ld.volatile.shared.u32 	%r32, [%r10+32];
	ld.volatile.shared.u32 	%r33, [%r10];
	add.s32 	%r34, %r33, %r32;
	st.volatile.shared.u32 	[%r10], %r34;
	ld.volatile.shared.u32 	%r35, [%r10+16];
	ld.volatile.shared.u32 	%r36, [%r10];
	add.s32 	%r37, %r36, %r35;
	st.volatile.shared.u32 	[%r10], %r37;
	ld.volatile.shared.u32 	%r38, [%r10+8];
	ld.volatile.shared.u32 	%r39, [%r10];
	add.s32 	%r40, %r39, %r38;
	st.volatile.shared.u32 	[%r10], %r40;
	ld.volatile.shared.u32 	%r41, [%r10+4];
	ld.volatile.shared.u32 	%r42, [%r10];
	add.s32 	%r43, %r42, %r41;
	st.volatile.shared.u32 	[%r10], %r43;
	setp.ne.s32 	%p7, %r1, 0;
	@%p7 bra 	$L__BB1_10;
	ld.shared.u32 	%r44, [sdata];
	cvta.to.global.u64 	%rd6, %rd3;
	mul.wide.u32 	%rd7, %r2, 4;
	add.s64 	%rd8, %rd6, %rd7;
	st.global.u32 	[%rd8], %r44;
$L__BB1_10:
	ret;

}
	// .globl	_Z25prescan_large_unoptimizedPiS_iS_
.visible .entry _Z25prescan_large_unoptimizedPiS_iS_(
	.param .u64 .ptr .align 1 _Z25prescan_large_unoptimizedPiS_iS__param_0,
	.param .u64 .ptr .align 1 _Z25prescan_large_unoptimizedPiS_iS__param_1,
	.param .u32 _Z25prescan_large_unoptimizedPiS_iS__param_2,
	.param .u64 .ptr .align 1 _Z25prescan_large_unoptimizedPiS_iS__param_3
)
{
	.reg .pred 	%p<8>;
	.reg .b32 	%r<55>;
	.reg .b64 	%rd<13>;

	ld.param.u64 	%rd1, [_Z25prescan_large_unoptimizedPiS_iS__param_0];
	ld.param.u64 	%rd3, [_Z25prescan_large_unoptimizedPiS_iS__param_1];
	ld.param.u32 	%r16, [_Z25prescan_large_unoptimizedPiS_iS__param_2];
	ld.param.u64 	%rd2, [_Z25prescan_large_unoptimizedPiS_iS__param_3];
	cvta.to.global.u64 	%rd4, %rd3;
	mov.u32 	%r1, %ctaid.x;
	mov.u32 	%r2, %tid.x;
	shl.b32 	%r18, %r2, 1;
	mad.lo.s32 	%r3, %r16, %r1, %r18;
	mul.wide.s32 	%rd5, %r3, 4;
	add.s64 	%rd6, %rd4, %rd5;
	ld.global.u32 	%r19, [%rd6];
	shl.b32 	%r20, %r2, 3;
	mov.u32 	%r21, temp;
	add.s32 	%r4, %r21, %r20;
	ld.global.u32 	%r22, [%rd6+4];
	or.b32  	%r5, %r18, 1;
	st.shared.v2.u32 	[%r4], {%r19, %r22};
	shr.s32 	%r50, %r16, 1;
	setp.lt.s32 	%p1, %r50, 1;
	mov.b32 	%r52, 1;
	@%p1 bra 	$L__BB2_5;
	mov.b32 	%r52, 1;
$L__BB2_2:
	bar.sync 	0;
	setp.ge.s32 	%p2, %r2, %r50;
	@%p2 bra 	$L__BB2_4;
	mul.lo.s32 	%r24, %r52, %r5;
	shl.b32 	%r25, %r24, 2;
	add.s32 	%r27, %r21, %r25;
	ld.shared.u32 	%r28, [%r27+-4];
	shl.b32 	%r29, %r52, 2;
	add.s32 	%r30, %r27, %r29;
	ld.shared.u32 	%r31, [%r30+-4];
	add.s32 	%r32, %r31, %r28;
	st.shared.u32 	[%r30+-4], %r32;
$L__BB2_4:
	shl.b32 	%r52, %r52, 1;
	shr.u32 	%r10, %r50, 1;
	setp.gt.u32 	%p3, %r50, 1;
	mov.u32 	%r50, %r10;
	@%p3 bra 	$L__BB2_2;
$L__BB2_5:
	bar.sync 	0;
	setp.ne.s32 	%p4, %r2, 0;
	@%p4 bra 	$L__BB2_7;
	shl.b32 	%r33, %r16, 2;
	add.s32 	%r35, %r21, %r33;
	ld.shared.u32 	%r36, [%r35+-4];
	cvta.to.global.u64 	%rd7, %rd2;
	mul.wide.u32 	%rd8, %r1, 4;
	add.s64 	%rd9, %rd7, %rd8;
	st.global.u32 	[%rd9], %r36;
	mov.b32 	%r37, 0;
	st.shared.u32 	[%r35+-4], %r37;
$L__BB2_7:
	setp.lt.s32 	%p5, %r16, 2;
	@%p5 bra 	$L__BB2_12;
	mov.b32 	%r53, 1;
$L__BB2_9:
	shr.u32 	%r52, %r52, 1;
	bar.sync 	0;
	setp.ge.u32 	%p6, %r2, %r53;
	@%p6 bra 	$L__BB2_11;
	mul.lo.s32 	%r39, %r52, %r5;
	shl.b32 	%r40, %r39, 2;
	add.s32 	%r42, %r21, %r40;
	ld.shared.u32 	%r43, [%r42+-4];
	shl.b32 	%r44, %r52, 2;
	add.s32 	%r45, %r42, %r44;
	ld.shared.u32 	%r46, [%r45+-4];
	st.shared.u32 	[%r42+-4], %r46;
	add.s32 	%r47, %r46, %r43;
	st.shared.u32 	[%r45+-4], %r47;
$L__BB2_11:
	shl.b32 	%r53, %r53, 1;
	setp.lt.s32 	%p7, %r53, %r16;
	@%p7 bra 	$L__BB2_9;
$L__BB2_12:
	cvta.to.global.u64 	%rd10, %rd1;
	bar.sync 	0;
	ld.shared.v2.u32 	{%r48, %r49}, [%r4];
	add.s64 	%rd12, %rd10, %rd5;
	st.global.u32 	[%rd12], %r48;
	st.global.u32 	[%rd12+4], %r49;
	ret;

}
	// .globl	_Z3addPiiS_
.visible .entry _Z3addPiiS_(
	.param .u64 .ptr .align 1 _Z3addPiiS__param_0,
	.param .u32 _Z3addPiiS__param_1,
	.param .u64 .ptr .align 1 _Z3addPiiS__param_2
)
{
	.reg .b32 	%r<8>;
	.reg .b64 	%rd<9>;

	ld.param.u64 	%rd1, [_Z3addPiiS__param_0];
	ld.param.u32 	%r1, [_Z3addPiiS__param_1];
	ld.param.u64 	%rd2, [_Z3addPiiS__param_2];
	cvta.to.global.u64 	%rd3, %rd1;
	cvta.to.global.u64 	%rd4, %rd2;
	mov.u32 	%r2, %ctaid.x;
	mov.u32 	%r3, %tid.x;
	mul.wide.u32 	%rd5, %r2, 4;
	add.s64 	%rd6, %rd4, %rd5;
	ld.global.u32 	%r4, [%rd6];
	mad.lo.s32 	%r5, %r1, %r2, %r3;
	mul.wide.s32 	%rd7, %r5, 4;
	add.s64 	%rd8, %rd3, %rd7;
	ld.global.u32 	%r6, [%rd8];
	add.s32 	%r7, %r6, %r4;
	st.global.u32 	[%rd8], %r7;
	ret;

}
	// .globl	_Z14computeWarpMaxPKiPii
.visible .entry _Z14computeWarpMaxPKiPii(
	.param .u64 .ptr .align 1 _Z14computeWarpMaxPKiPii_param_0,
	.param .u64 .ptr .align 1 _Z14computeWarpMaxPKiPii_param_1,
	.param .u32 _Z14computeWarpMaxPKiPii_param_2
)
{
	.reg .pred 	%p<8>;
	.reg .b32 	%r<22>;
	.reg .b64 	%rd<9>;

	ld.param.u64 	%rd1, [_Z14computeWarpMaxPKiPii_param_0];
	ld.param.u64 	%rd2, [_Z14computeWarpMaxPKiPii_param_1];
	ld.param.u32 	%r4, [_Z14computeWarpMaxPKiPii_param_2];
	mov.u32 	%r5, %ctaid.x;
	mov.u32 	%r6, %ntid.x;
	mov.u32 	%r1, %tid.x;
	mad.lo.s32 	%r2, %r5, %r6, %r1;
	setp.ge.s32 	%p1, %r2, %r4;
	@%p1 bra 	$L__BB4_3;
	cvta.to.global.u64 	%rd3, %rd1;
	and.b32  	%r7, %r1, 31;
	mul.wide.s32 	%rd4, %r2, 4;
	add.s64 	%rd5, %rd3, %rd4;
	ld.global.u32 	%r8, [%rd5];
	shfl.sync.down.b32	%r9|%p2, %r8, 16, 31, -1;
	max.s32 	%r10, %r8, %r9;
	shfl.sync.down.b32	%r11|%p3, %r10, 8, 31, -1;
	max.s32 	%r12, %r10, %r11;
	shfl.sync.down.b32	%r13|%p4, %r12, 4, 31, -1;
	max.s32 	%r14, %r12, %r13;
	shfl.sync.down.b32	%r15|%p5, %r14, 2, 31, -1;
	max.s32 	%r16, %r14, %r15;
	shfl.sync.down.b32	%r17|%p6, %r16, 1, 31, -1;
	max.s32 	%r3, %r16, %r17;
	setp.ne.s32 	%p7, %r7, 0;
	@%p7 bra 	$L__BB4_3;
	shr.s32 	%r18, %r2, 31;
	shr.u32 	%r19, %r18, 27;
	add.s32 	%r20, %r2, %r19;
	shr.s32 	%r21, %r20, 5;
	cvta.to.global.u64 	%rd6, %rd2;
	mul.wide.s32 	%rd7, %r21, 4;
	add.s64 	%rd8, %rd6, %rd7;
	st.global.u32 	[%rd8], %r3;
$L__BB4_3:
	ret;

}
	// .globl	_Z15sellc_assembleriPKiS0_PKdS0_S0_Pd
.visible .entry _Z15sellc_assembleriPKiS0_PKdS0_S0_Pd(
	.param .u32 _Z15sellc_assembleriPKiS0_PKdS0_S0_Pd_param_0,
	.param .u64 .ptr .align 1 _Z15sellc_assembleriPKiS0_PKdS0_S0_Pd_param_1,
	.param .u64 .ptr .align 1 _Z15sellc_assembleriPKiS0_PKdS0_S0_Pd_param_2,
	.param .u64 .ptr .align 1 _Z15sellc_assembleriPKiS0_PKdS0_S0_Pd_param_3,
	.param .u64 .ptr .align 1 _Z15sellc_assembleriPKiS0_PKdS0_S0_Pd_param_4,
	.param .u64 .ptr .align 1 _Z15sellc_assembleriPKiS0_PKdS0_S0_Pd_param_5,
	.param .u64 .ptr .align 1 _Z15sellc_assembleriPKiS0_PKdS0_S0_Pd_param_6
)
{
	.reg .pred 	%p<12>;
	.reg .b32 	%r<50>;
	.reg .b64 	%rd<43>;
	.reg .b64 	%fd<21>;

	ld.param.u32 	%r24, [_Z15sellc_assembleriPKiS0_PKdS0_S0_Pd_param_0];
	ld.param.u64 	%rd8, [_Z15sellc_assembleriPKiS0_PKdS0_S0_Pd_param_1];
	ld.param.u64 	%rd9, [_Z15sellc_assembleriPKiS0_PKdS0_S0_Pd_param_2];
	ld.param.u64 	%rd12, [_Z15sellc_assembleriPKiS0_PKdS0_S0_Pd_param_3];
	ld.param.u64 	%rd10, [_Z15sellc_assembleriPKiS0_PKdS0_S0_Pd_param_4];
	ld.param.u64 	%rd11, [_Z15sellc_assembleriPKiS0_PKdS0_S0_Pd_param_5];
	ld.param.u64 	%rd13, [_Z15sellc_assembleriPKiS0_PKdS0_S0_Pd_param_6];
	cvta.to.global.u64 	%rd1, %rd12;
	cvta.to.global.u64 	%rd2, %rd13;
	mov.u32 	%r25, %ctaid.x;
	mov.u32 	%r26, %ntid.x;
	mov.u32 	%r27, %tid.x;
	mad.lo.s32 	%r28, %r25, %r26, %r27;
	shr.s32 	%r29, %r28, 31;
	shr.u32 	%r30, %r29, 27;
	add.s32 	%r31, %r28, %r30;
	shr.s32 	%r1, %r31, 5;
	and.b32  	%r2, %r27, 31;
	and.b32  	%r32, %r31, -32;
	or.b32  	%r3, %r32, %r2;
	setp.ge.s32 	%p1, %r3, %r24;
	@%p1 bra 	$L__BB5_18;
	cvta.to.global.u64 	%rd14, %rd10;
	cvta.to.global.u64 	%rd15, %rd11;
	mul.wide.s32 	%rd16, %r1, 4;
	add.s64 	%rd17, %rd14, %rd16;
	ld.global.nc.u32 	%r4, [%rd17];
	add.s64 	%rd3, %rd15, %rd16;
	setp.lt.s32 	%p2, %r4, 1;
	@%p2 bra 	$L__BB5_18;
	ld.global.nc.u32 	%r5, [%rd3];
	cvta.to.global.u64 	%rd18, %rd8;
	mul.wide.s32 	%rd19, %r3, 4;
	add.s64 	%rd20, %rd18, %rd19;
	ld.global.nc.u32 	%r6, [%rd20];
	cvta.to.global.u64 	%rd21, %rd9;
	add.s64 	%rd4, %rd21, %rd19;
	and.b32  	%r7, %r4, 3;
	setp.lt.u32 	%p3, %r4, 4;
	mov.b32 	%r49, 0;
	@%p3 bra 	$L__BB5_13;
	and.b32  	%r49, %r4, 2147483644;
	add.s32 	%r45, %r5, %r2;
	mov.b64 	%rd42, 0;
$L__BB5_4:
	cvt.u32.u64 	%r11, %rd42;
	setp.ge.s32 	%p4, %r11, %r6;
	mov.f64 	%fd16, 0d0000000000000000;
	@%p4 bra 	$L__BB5_6;
	ld.global.nc.u32 	%r34, [%rd4];
	add.s32 	%r35, %r34, %r11;
	mul.wide.s32 	%rd23, %r35, 8;
	add.s64 	%rd24, %rd1, %rd23;
	ld.global.nc.f64 	%fd16, [%rd24];
$L__BB5_6:
	mul.wide.s32 	%rd25, %r45, 8;
	add.s64 	%rd6, %rd2, %rd25;
	st.global.f64 	[%rd6], %fd16;
	add.s32 	%r12, %r11, 1;
	setp.ge.s32 	%p5, %r12, %r6;
	mov.f64 	%fd17, 0d0000000000000000;
	@%p5 bra 	$L__BB5_8;
	ld.global.nc.u32 	%r36, [%rd4];
	cvt.s64.s32 	%rd26, %r36;
	add.s64 	%rd27, %rd42, %rd26;
	shl.b64 	%rd28, %rd27, 3;
	add.s64 	%rd29, %rd1, %rd28;
	ld.global.nc.f64 	%fd17, [%rd29+8];
$L__BB5_8:
	st.global.f64 	[%rd6+256], %fd17;
	add.s32 	%r13, %r12, 1;
	setp.ge.s32 	%p6, %r13, %r6;
	mov.f64 	%fd18, 0d0000000000000000;
	@%p6 bra 	$L__BB5_10;
	ld.global.nc.u32 	%r37, [%rd4];
	cvt.s64.s32 	%rd30, %r37;
	add.s64 	%rd31, %rd42, %rd30;
	shl.b64 	%rd32, %rd31, 3;
	add.s64 	%rd33, %rd1, %rd32;
	ld.global.nc.f64 	%fd18, [%rd33+16];
$L__BB5_10:
	st.global.f64 	[%rd6+512], %fd18;
	add.s32 	%r38, %r13, 1;
	setp.ge.s32 	%p7, %r38, %r6;
	mov.f64 	%fd19, 0d0000000000000000;
	@%p7 bra 	$L__BB5_12;
	ld.global.nc.u32 	%r39, [%rd4];
	cvt.s64.s32 	%rd34, %r39;
	add.s64 	%rd35, %rd42, %rd34;
	shl.b64 	%rd36, %rd35, 3;
	add.s64 	%rd37, %rd1, %rd36;
	ld.global.nc.f64 	%fd19, [%rd37+24];
$L__BB5_12:
	st.global.f64 	[%rd6+768], %fd19;
	add.s64 	%rd42, %rd42, 4;
	cvt.u32.u64 	%r40, %rd42;
	add.s32 	%r45, %r45, 128;
	setp.ne.s32 	%p8, %r40, %r49;
	@%p8 bra 	$L__BB5_4;
$L__BB5_13:
	setp.eq.s32 	%p9, %r7, 0;
	@%p9 bra 	$L__BB5_18;
	shl.b32 	%r41, %r49, 5;
	add.s32 	%r42, %r5, %r41;
	add.s32 	%r48, %r42, %r2;
	neg.s32 	%r47, %r7;
$L__BB5_15:
	.pragma "nounroll";
	setp.ge.s32 	%p10, %r49, %r6;
	mov.f64 	%fd20, 0d0000000000000000;
	@%p10 bra 	$L__BB5_17;
	ld.global.nc.u32 	%r43, [%rd4];
	add.s32 	%r44, %r43, %r49;
	mul.wide.s32 	%rd38, %r44, 8;
	add.s64 	%rd39, %rd1, %rd38;
	ld.global.nc.f64 	%fd20, [%rd39];
$L__BB5_17:
	mul.wide.s32 	%rd40, %r48, 8;
	add.s64 	%rd41, %rd2, %rd40;
	st.global.f64 	[%rd41], %fd20;
	add.s32 	%r49, %r49, 1;
	add.s32 	%r48, %r48, 32;
	add.s32 	%r47, %r47, 1;
	setp.ne.s32 	%p11, %r47, 0;
	@%p11 bra 	$L__BB5_15;
$L__BB5_18:
	ret;

}


// ===== COMPILED SASS (sm_100) =====

	.target	sm_100

	.elftype	@"ET_EXEC"


//--------------------- .note.nv.tkinfo           --------------------------
	.section	.note.nv.tkinfo,"",@"SHT_NOTE"
	.sectionflags	@"SHF_NOTE_NV_TKINFO"
	.tkinfo
        /*0018*/ 	.word	0x00000002
        /*0030*/ 	.string	""
        /*0030*/ 	.string	"ptxas"
        /*0030*/ 	.string	"Cuda compilation tools, release 13.0, V13.0.88"
        /*0030*/ 	.string	"Build cuda_13.0.r13.0/compiler.36424714_0"
        /*0030*/ 	.string	"-arch sm_100 -m 64 "



//--------------------- .note.nv.cuinfo           --------------------------
	.section	.note.nv.cuinfo,"",@"SHT_NOTE"
	.sectionflags	@"SHF_NOTE_NV_CUINFO"
        /*0018*/ 	.short	0x0002
        /*001a*/ 	.short	0x0064
        /*001c*/ 	.short	0x0082
	.zero		2


//--------------------- .nv.info                  --------------------------
	.section	.nv.info,"",@"SHT_CUDA_INFO"
	.align	4


	//----- nvinfo : EIATTR_REGCOUNT
	.align		4
        /*0000*/ 	.byte	0x04, 0x2f
        /*0002*/ 	.short	(.L_1 - .L_0)
	.align		4
.L_0:
        /*0004*/ 	.word	index@(_Z14nz_bool_finderiPKdPi)
        /*0008*/ 	.word	0x0000000a


	//----- nvinfo : EIATTR_FRAME_SIZE
	.align		4
.L_1:
        /*000c*/ 	.byte	0x04, 0x11
        /*000e*/ 	.short	(.L_3 - .L_2)
	.align		4
.L_2:
        /*0010*/ 	.word	index@(_Z14nz_bool_finderiPKdPi)
        /*0014*/ 	.word	0x00000000


	//----- nvinfo : EIATTR_REGCOUNT
	.align		4
.L_3:
        /*0018*/ 	.byte	0x04, 0x2f
        /*001a*/ 	.short	(.L_5 - .L_4)
	.align		4
.L_4:
        /*001c*/ 	.word	index@(_Z9rowReduceiPKiPi)
        /*0020*/ 	.word	0x0000000c


	//----- nvinfo : EIATTR_FRAME_SIZE
	.align		4
.L_5:
        /*0024*/ 	.byte	0x04, 0x11
        /*0026*/ 	.short	(.L_7 - .L_6)
	.align		4
.L_6:
        /*0028*/ 	.word	index@(_Z9rowReduceiPKiPi)
        /*002c*/ 	.word	0x00000000


	//----- nvinfo : EIATTR_REGCOUNT
	.align		4
.L_7:
        /*0030*/ 	.byte	0x04, 0x2f
        /*0032*/ 	.short	(.L_9 - .L_8)
	.align		4
.L_8:
        /*0034*/ 	.word	index@(_Z25prescan_large_unoptimizedPiS_iS_)
        /*0038*/ 	.word	0x0000000e


	//----- nvinfo : EIATTR_FRAME_SIZE
	.align		4
.L_9:
        /*003c*/ 	.byte	0x04, 0x11
        /*003e*/ 	.short	(.L_11 - .L_10)
	.align		4
.L_10:
        /*0040*/ 	.word	index@(_Z25prescan_large_unoptimizedPiS_iS_)
        /*0044*/ 	.word	0x00000000


	//----- nvinfo : EIATTR_REGCOUNT
	.align		4
.L_11:
        /*0048*/ 	.byte	0x04, 0x2f
        /*004a*/ 	.short	(.L_13 - .L_12)
	.align		4
.L_12:
        /*004c*/ 	.word	index@(_Z3addPiiS_)
        /*0050*/ 	.word	0x0000000c


	//----- nvinfo : EIATTR_FRAME_SIZE
	.align		4
.L_13:
        /*0054*/ 	.byte	0x04, 0x11
        /*0056*/ 	.short	(.L_15 - .L_14)
	.align		4
.L_14:
        /*0058*/ 	.word	index@(_Z3addPiiS_)
        /*005c*/ 	.word	0x00000000


	//----- nvinfo : EIATTR_REGCOUNT
	.align		4
.L_15:
        /*0060*/ 	.byte	0x04, 0x2f
        /*0062*/ 	.short	(.L_17 - .L_16)
	.align		4
.L_16:
        /*0064*/ 	.word	index@(_Z14computeWarpMaxPKiPii)
        /*0068*/ 	.word	0x0000000e


	//----- nvinfo : EIATTR_FRAME_SIZE
	.align		4
.L_17:
        /*006c*/ 	.byte	0x04, 0x11
        /*006e*/ 	.short	(.L_19 - .L_18)
	.align		4
.L_18:
        /*0070*/ 	.word	index@(_Z14computeWarpMaxPKiPii)
        /*0074*/ 	.word	0x00000000


	//----- nvinfo : EIATTR_REGCOUNT
	.align		4
.L_19:
        /*0078*/ 	.byte	0x04, 0x2f
        /*007a*/ 	.short	(.L_21 - .L_20)
	.align		4
.L_20:
        /*007c*/ 	.word	index@(_Z15sellc_assembleriPKiS0_PKdS0_S0_Pd)
        /*0080*/ 	.word	0x00000020


	//----- nvinfo : EIATTR_FRAME_SIZE
	.align		4
.L_21:
        /*0084*/ 	.byte	0x04, 0x11
        /*0086*/ 	.short	(.L_23 - .L_22)
	.align		4
.L_22:
        /*0088*/ 	.word	index@(_Z15sellc_assembleriPKiS0_PKdS0_S0_Pd)
        /*008c*/ 	.word	0x00000000


	//----- nvinfo : EIATTR_MIN_STACK_SIZE
	.align		4
.L_23:
        /*0090*/ 	.byte	0x04, 0x12
        /*0092*/ 	.short	(.L_25 - .L_24)
	.align		4
.L_24:
        /*0094*/ 	.word	index@(_Z15sellc_assembleriPKiS0_PKdS0_S0_Pd)
        /*0098*/ 	.word	0x00000000


	//----- nvinfo : EIATTR_MIN_STACK_SIZE
	.align		4
.L_25:
        /*009c*/ 	.byte	0x04, 0x12
        /*009e*/ 	.short	(.L_27 - .L_26)
	.align		4
.L_26:
        /*00a0*/ 	.word	index@(_Z14computeWarpMaxPKiPii)
        /*00a4*/ 	.word	0x00000000


	//----- nvinfo : EIATTR_MIN_STACK_SIZE
	.align		4
.L_27:
        /*00a8*/ 	.byte	0x04, 0x12
        /*00aa*/ 	.short	(.L_29 - .L_28)
	.align		4
.L_28:
        /*00ac*/ 	.word	index@(_Z3addPiiS_)
        /*00b0*/ 	.word	0x00000000


	//----- nvinfo : EIATTR_MIN_STACK_SIZE
	.align		4
.L_29:
        /*00b4*/ 	.byte	0x04, 0x12
        /*00b6*/ 	.short	(.L_31 - .L_30)
	.align		4
.L_30:
        /*00b8*/ 	.word	index@(_Z25prescan_large_unoptimizedPiS_iS_)
        /*00bc*/ 	.word	0x00000000


	//----- nvinfo : EIATTR_MIN_STACK_SIZE
	.align		4
.L_31:
        /*00c0*/ 	.byte	0x04, 0x12
        /*00c2*/ 	.short	(.L_33 - .L_32)
	.align		4
.L_32:
        /*00c4*/ 	.word	index@(_Z9rowReduceiPKiPi)
        /*00c8*/ 	.word	0x00000000


	//----- nvinfo : EIATTR_MIN_STACK_SIZE
	.align		4
.L_33:
        /*00cc*/ 	.byte	0x04, 0x12
        /*00ce*/ 	.short	(.L_35 - .L_34)
	.align		4
.L_34:
        /*00d0*/ 	.word	index@(_Z14nz_bool_finderiPKdPi)
        /*00d4*/ 	.word	0x00000000
.L_35:


//--------------------- .nv.compat                --------------------------
	.section	.nv.compat,"",@"SHT_CUDA_COMPAT_INFO"
	.align	4
        /*0000*/ 	.byte	0x02, 0x09, 0x00, 0x00, 0x02, 0x02, 0x01, 0x00, 0x02, 0x05, 0x05, 0x00, 0x03, 0x07, 0x01, 0x01
        /*0010*/ 	.byte	0x02, 0x03, 0x00, 0x00, 0x02, 0x06, 0x01, 0x00, 0x04, 0x0b, 0x08, 0x00, 0x01, 0x00, 0x00, 0x00
        /*0020*/ 	.byte	0x00, 0x00, 0x00, 0x00


//--------------------- .nv.info._Z15sellc_assembleriPKiS0_PKdS0_S0_Pd --------------------------
	.section	.nv.info._Z15sellc_assembleriPKiS0_PKdS0_S0_Pd,"",@"SHT_CUDA_INFO"
	.sectionflags	@""
	.align	4


	//----- nvinfo : EIATTR_CUDA_API_VERSION
	.align		4
        /*0000*/ 	.byte	0x04, 0x37
        /*0002*/ 	.short	(.L_37 - .L_36)
.L_36:
        /*0004*/ 	.word	0x00000082


	//----- nvinfo : EIATTR_KPARAM_INFO
	.align		4
.L_37:
        /*0008*/ 	.byte	0x04, 0x17
        /*000a*/ 	.short	(.L_39 - .L_38)
.L_38:
        /*000c*/ 	.word	0x00000000
        /*0010*/ 	.short	0x0006
        /*0012*/ 	.short	0x0030
        /*0014*/ 	.byte	0x00, 0xf5, 0x21, 0x00


	//----- nvinfo : EIATTR_KPARAM_INFO
	.align		4
.L_39:
        /*0018*/ 	.byte	0x04, 0x17
        /*001a*/ 	.short	(.L_41 - .L_40)
.L_40:
        /*001c*/ 	.word	0x00000000
        /*0020*/ 	.short	0x0005
        /*0022*/ 	.short	0x0028
        /*0024*/ 	.byte	0x00, 0xf5, 0x21, 0x00


	//----- nvinfo : EIATTR_KPARAM_INFO
	.align		4
.L_41:
        /*0028*/ 	.byte	0x04, 0x17
        /*002a*/ 	.short	(.L_43 - .L_42)
.L_42:
        /*002c*/ 	.word	0x00000000
        /*0030*/ 	.short	0x0004
        /*0032*/ 	.short	0x0020
        /*0034*/ 	.byte	0x00, 0xf5, 0x21, 0x00


	//----- nvinfo : EIATTR_KPARAM_INFO
	.align		4
.L_43:
        /*0038*/ 	.byte	0x04, 0x17
        /*003a*/ 	.short	(.L_45 - .L_44)
.L_44:
        /*003c*/ 	.word	0x00000000
        /*0040*/ 	.short	0x0003
        /*0042*/ 	.short	0x0018
        /*0044*/ 	.byte	0x00, 0xf5, 0x21, 0x00


	//----- nvinfo : EIATTR_KPARAM_INFO
	.align		4
.L_45:
        /*0048*/ 	.byte	0x04, 0x17
        /*004a*/ 	.short	(.L_47 - .L_46)
.L_46:
        /*004c*/ 	.word	0x00000000
        /*0050*/ 	.short	0x0002
        /*0052*/ 	.short	0x0010
        /*0054*/ 	.byte	0x00, 0xf5, 0x21, 0x00


	//----- nvinfo : EIATTR_KPARAM_INFO
	.align		4
.L_47:
        /*0058*/ 	.byte	0x04, 0x17
        /*005a*/ 	.short	(.L_49 - .L_48)
.L_48:
        /*005c*/ 	.word	0x00000000
        /*0060*/ 	.short	0x0001
        /*0062*/ 	.short	0x0008
        /*0064*/ 	.byte	0x00, 0xf5, 0x21, 0x00


	//----- nvinfo : EIATTR_KPARAM_INFO
	.align		4
.L_49:
        /*0068*/ 	.byte	0x04, 0x17
        /*006a*/ 	.short	(.L_51 - .L_50)
.L_50:
        /*006c*/ 	.word	0x00000000
        /*0070*/ 	.short	0x0000
        /*0072*/ 	.short	0x0000
        /*0074*/ 	.byte	0x00, 0xf0, 0x11, 0x00


	//----- nvinfo : EIATTR_SPARSE_MMA_MASK
	.align		4
.L_51:
        /*0078*/ 	.byte	0x03, 0x50
        /*007a*/ 	.short	0x0000


	//----- nvinfo : EIATTR_MAXREG_COUNT
	.align		4
        /*007c*/ 	.byte	0x03, 0x1b
        /*007e*/ 	.short	0x00ff


	//----- nvinfo : EIATTR_MERCURY_ISA_VERSION
	.align		4
        /*0080*/ 	.byte	0x03, 0x5f
        /*0082*/ 	.short	0x0101


	//----- nvinfo : EIATTR_VRC_CTA_INIT_COUNT
	.align		4
        /*0084*/ 	.byte	0x02, 0x4a
	.zero		1
	.zero		1


	//----- nvinfo : EIATTR_EXIT_INSTR_OFFSETS
	.align		4
        /*0088*/ 	.byte	0x04, 0x1c
        /*008a*/ 	.short	(.L_53 - .L_52)


	//   ....[0]....
.L_52:
        /*008c*/ 	.word	0x000000b0


	//   ....[1]....
        /*0090*/ 	.word	0x00000130


	//   ....[2]....
        /*0094*/ 	.word	0x00000570


	//   ....[3]....
        /*0098*/ 	.word	0x000006a0


	//----- nvinfo : EIATTR_CRS_STACK_SIZE
	.align		4
.L_53:
        /*009c*/ 	.byte	0x04, 0x1e
        /*009e*/ 	.short	(.L_55 - .L_54)
.L_54:
        /*00a0*/ 	.word	0x00000000


	//----- nvinfo : EIATTR_CBANK_PARAM_SIZE
	.align		4
.L_55:
        /*00a4*/ 	.byte	0x03, 0x19
        /*00a6*/ 	.short	0x0038


	//----- nvinfo : EIATTR_PARAM_CBANK
	.align		4
        /*00a8*/ 	.byte	0x04, 0x0a
        /*00aa*/ 	.short	(.L_57 - .L_56)
	.align		4
.L_56:
        /*00ac*/ 	.word	index@(.nv.constant0._Z15sellc_assembleriPKiS0_PKdS0_S0_Pd)
        /*00b0*/ 	.short	0x0380
        /*00b2*/ 	.short	0x0038


	//----- nvinfo : EIATTR_SW_WAR
	.align		4
.L_57:
        /*00b4*/ 	.byte	0x04, 0x36
        /*00b6*/ 	.short	(.L_59 - .L_58)
.L_58:
        /*00b8*/ 	.word	0x00000008
.L_59:


//--------------------- .nv.info._Z14computeWarpMaxPKiPii --------------------------
	.section	.nv.info._Z14computeWarpMaxPKiPii,"",@"SHT_CUDA_INFO"
	.sectionflags	@""
	.align	4


	//----- nvinfo : EIATTR_CUDA_API_VERSION
	.align		4
        /*0000*/ 	.byte	0x04, 0x37
        /*0002*/ 	.short	(.L_61 - .L_60)
.L_60:
        /*0004*/ 	.word	0x00000082


	//----- nvinfo : EIATTR_KPARAM_INFO
	.align		4
.L_61:
        /*0008*/ 	.byte	0x04, 0x17
        /*000a*/ 	.short	(.L_63 - .L_62)
.L_62:
        /*000c*/ 	.word	0x00000000
        /*0010*/ 	.short	0x0002
        /*0012*/ 	.short	0x0010
        /*0014*/ 	.byte	0x00, 0xf0, 0x11, 0x00


	//----- nvinfo : EIATTR_KPARAM_INFO
	.align		4
.L_63:
        /*0018*/ 	.byte	0x04, 0x17
        /*001a*/ 	.short	(.L_65 - .L_64)
.L_64:
        /*001c*/ 	.word	0x00000000
        /*0020*/ 	.short	0x0001
        /*0022*/ 	.short	0x0008
        /*0024*/ 	.byte	0x00, 0xf5, 0x21, 0x00


	//----- nvinfo : EIATTR_KPARAM_INFO
	.align		4
.L_65:
        /*0028*/ 	.byte	0x04, 0x17
        /*002a*/ 	.short	(.L_67 - .L_66)
.L_66:
        /*002c*/ 	.word	0x00000000
        /*0030*/ 	.short	0x0000
        /*0032*/ 	.short	0x0000
        /*0034*/ 	.byte	0x00, 0xf5, 0x21, 0x00


	//----- nvinfo : EIATTR_SPARSE_MMA_MASK
	.align		4
.L_67:
        /*0038*/ 	.byte	0x03, 0x50
        /*003a*/ 	.short	0x0000


	//----- nvinfo : EIATTR_MAXREG_COUNT
	.align		4
        /*003c*/ 	.byte	0x03, 0x1b
        /*003e*/ 	.short	0x00ff


	//----- nvinfo : EIATTR_MERCURY_ISA_VERSION
	.align		4
        /*0040*/ 	.byte	0x03, 0x5f
        /*0042*/ 	.short	0x0101


	//----- nvinfo : EIATTR_COOP_GROUP_MASK_REGIDS
	.align		4
        /*0044*/ 	.byte	0x04, 0x29
        /*0046*/ 	.short	(.L_69 - .L_68)


	//   ....[0]....
.L_68:
        /*0048*/ 	.word	0xffffffff


	//   ....[1]....
        /*004c*/ 	.word	0xffffffff


	//   ....[2]....
        /*0050*/ 	.word	0xffffffff


	//   ....[3]....
        /*0054*/ 	.word	0xffffffff


	//   ....[4]....
        /*0058*/ 	.word	0xffffffff


	//----- nvinfo : EIATTR_COOP_GROUP_INSTR_OFFSETS
	.align		4
.L_69:
        /*005c*/ 	.byte	0x04, 0x28
        /*005e*/ 	.short	(.L_71 - .L_70)


	//   ....[0]....
.L_70:
        /*0060*/ 	.word	0x000000d0


	//   ....[1]....
        /*0064*/ 	.word	0x000000f0


	//   ....[2]....
        /*0068*/ 	.word	0x00000110


	//   ....[3]....
        /*006c*/ 	.word	0x00000130


	//   ....[4]....
        /*0070*/ 	.word	0x00000150


	//----- nvinfo : EIATTR_VRC_CTA_INIT_COUNT
	.align		4
.L_71:
        /*0074*/ 	.byte	0x02, 0x4a
	.zero		1
	.zero		1


	//----- nvinfo : EIATTR_EXIT_INSTR_OFFSETS
	.align		4
        /*0078*/ 	.byte	0x04, 0x1c
        /*007a*/ 	.short	(.L_73 - .L_72)


	//   ....[0]....
.L_72:
        /*007c*/ 	.word	0x00000070


	//   ....[1]....
        /*0080*/ 	.word	0x00000160


	//   ....[2]....
        /*0084*/ 	.word	0x000001e0


	//----- nvinfo : EIATTR_CBANK_PARAM_SIZE
	.align		4
.L_73:
        /*0088*/ 	.byte	0x03, 0x19
        /*008a*/ 	.short	0x0014


	//----- nvinfo : EIATTR_PARAM_CBANK
	.align		4
        /*008c*/ 	.byte	0x04, 0x0a
        /*008e*/ 	.short	(.L_75 - .L_74)
	.align		4
.L_74:
        /*0090*/ 	.word	index@(.nv.constant0._Z14computeWarpMaxPKiPii)
        /*0094*/ 	.short	0x0380
        /*0096*/ 	.short	0x0014


	//----- nvinfo : EIATTR_SW_WAR
	.align		4
.L_75:
        /*0098*/ 	.byte	0x04, 0x36
        /*009a*/ 	.short	(.L_77 - .L_76)
.L_76:
        /*009c*/ 	.word	0x00000008
.L_77:


//--------------------- .nv.info._Z3addPiiS_      --------------------------
	.section	.nv.info._Z3addPiiS_,"",@"SHT_CUDA_INFO"
	.sectionflags	@""
	.align	4


	//----- nvinfo : EIATTR_CUDA_API_VERSION
	.align		4
        /*0000*/ 	.byte	0x04, 0x37
        /*0002*/ 	.short	(.L_79 - .L_78)
.L_78:
        /*0004*/ 	.word	0x00000082


	//----- nvinfo : EIATTR_KPARAM_INFO
	.align		4
.L_79:
        /*0008*/ 	.byte	0x04, 0x17
        /*000a*/ 	.short	(.L_81 - .L_80)
.L_80:
        /*000c*/ 	.word	0x00000000
        /*0010*/ 	.short	0x0002
        /*0012*/ 	.short	0x0010
        /*0014*/ 	.byte	0x00, 0xf5, 0x21, 0x00


	//----- nvinfo : EIATTR_KPARAM_INFO
	.align		4
.L_81:
        /*0018*/ 	.byte	0x04, 0x17
        /*001a*/ 	.short	(.L_83 - .L_82)
.L_82:
        /*001c*/ 	.word	0x00000000
        /*0020*/ 	.short	0x0001
        /*0022*/ 	.short	0x0008
        /*0024*/ 	.byte	0x00, 0xf0, 0x11, 0x00


	//----- nvinfo : EIATTR_KPARAM_INFO
	.align		4
.L_83:
        /*0028*/ 	.byte	0x04, 0x17
        /*002a*/ 	.short	(.L_85 - .L_84)
.L_84:
        /*002c*/ 	.word	0x00000000
        /*0030*/ 	.short	0x0000
        /*0032*/ 	.short	0x0000
        /*0034*/ 	.byte	0x00, 0xf5, 0x21, 0x00


	//----- nvinfo : EIATTR_SPARSE_MMA_MASK
	.align		4
.L_85:
        /*0038*/ 	.byte	0x03, 0x50
        /*003a*/ 	.short	0x0000


	//----- nvinfo : EIATTR_MAXREG_COUNT
	.align		4
        /*003c*/ 	.byte	0x03, 0x1b
        /*003e*/ 	.short	0x00ff


	//----- nvinfo : EIATTR_MERCURY_ISA_VERSION
	.align		4
        /*0040*/ 	.byte	0x03, 0x5f
        /*0042*/ 	.short	0x0101


	//----- nvinfo : EIATTR_VRC_CTA_INIT_COUNT
	.align		4
        /*0044*/ 	.byte	0x02, 0x4a
	.zero		1
	.zero		1


	//----- nvinfo : EIATTR_EXIT_INSTR_OFFSETS
	.align		4
        /*0048*/ 	.byte	0x04, 0x1c
        /*004a*/ 	.short	(.L_87 - .L_86)


	//   ....[0]....
.L_86:
        /*004c*/ 	.word	0x000000e0


	//----- nvinfo : EIATTR_CBANK_PARAM_SIZE
	.align		4
.L_87:
        /*0050*/ 	.byte	0x03, 0x19
        /*0052*/ 	.short	0x0018


	//----- nvinfo : EIATTR_PARAM_CBANK
	.align		4
        /*0054*/ 	.byte	0x04, 0x0a
        /*0056*/ 	.short	(.L_89 - .L_88)
	.align		4
.L_88:
        /*0058*/ 	.word	index@(.nv.constant0._Z3addPiiS_)
        /*005c*/ 	.short	0x0380
        /*005e*/ 	.short	0x0018


	//----- nvinfo : EIATTR_SW_WAR
	.align		4
.L_89:
        /*0060*/ 	.byte	0x04, 0x36
        /*0062*/ 	.short	(.L_91 - .L_90)
.L_90:
        /*0064*/ 	.word	0x00000008
.L_91:


//--------------------- .nv.info._Z25prescan_large_unoptimizedPiS_iS_ --------------------------
	.section	.nv.info._Z25prescan_large_unoptimizedPiS_iS_,"",@"SHT_CUDA_INFO"
	.sectionflags	@""
	.align	4


	//----- nvinfo : EIATTR_CUDA_API_VERSION
	.align		4
        /*0000*/ 	.byte	0x04, 0x37
        /*0002*/ 	.short	(.L_93 - .L_92)
.L_92:
        /*0004*/ 	.word	0x00000082


	//----- nvinfo : EIATTR_KPARAM_INFO
	.align		4
.L_93:
        /*0008*/ 	.byte	0x04, 0x17
        /*000a*/ 	.short	(.L_95 - .L_94)
.L_94:
        /*000c*/ 	.word	0x00000000
        /*0010*/ 	.short	0x0003
        /*0012*/ 	.short	0x0018
        /*0014*/ 	.byte	0x00, 0xf5, 0x21, 0x00


	//----- nvinfo : EIATTR_KPARAM_INFO
	.align		4
.L_95:
        /*0018*/ 	.byte	0x04, 0x17
        /*001a*/ 	.short	(.L_97 - .L_96)
.L_96:
        /*001c*/ 	.word	0x00000000
        /*0020*/ 	.short	0x0002
        /*0022*/ 	.short	0x0010
        /*0024*/ 	.byte	0x00, 0xf0, 0x11, 0x00


	//----- nvinfo : EIATTR_KPARAM_INFO
	.align		4
.L_97:
        /*0028*/ 	.byte	0x04, 0x17
        /*002a*/ 	.short	(.L_99 - .L_98)
.L_98:
        /*002c*/ 	.word	0x00000000
        /*0030*/ 	.short	0x0001
        /*0032*/ 	.short	0x0008
        /*0034*/ 	.byte	0x00, 0xf5, 0x21, 0x00


	//----- nvinfo : EIATTR_KPARAM_INFO
	.align		4
.L_99:
        /*0038*/ 	.byte	0x04, 0x17
        /*003a*/ 	.short	(.L_101 - .L_100)
.L_100:
        /*003c*/ 	.word	0x00000000
        /*0040*/ 	.short	0x0000
        /*0042*/ 	.short	0x0000
        /*0044*/ 	.byte	0x00, 0xf5, 0x21, 0x00


	//----- nvinfo : EIATTR_SPARSE_MMA_MASK
	.align		4
.L_101:
        /*0048*/ 	.byte	0x03, 0x50
        /*004a*/ 	.short	0x0000


	//----- nvinfo : EIATTR_MAXREG_COUNT
	.align		4
        /*004c*/ 	.byte	0x03, 0x1b
        /*004e*/ 	.short	0x00ff


	//----- nvinfo : EIATTR_NUM_BARRIERS
	.align		4
        /*0050*/ 	.byte	0x02, 0x4c
        /*0052*/ 	.byte	0x01
	.zero		1


	//----- nvinfo : EIATTR_MERCURY_ISA_VERSION
	.align		4
        /*0054*/ 	.byte	0x03, 0x5f
        /*0056*/ 	.short	0x0101


	//----- nvinfo : EIATTR_VRC_CTA_INIT_COUNT
	.align		4
        /*0058*/ 	.byte	0x02, 0x4a
	.zero		1
	.zero		1


	//----- nvinfo : EIATTR_EXIT_INSTR_OFFSETS
	.align		4
        /*005c*/ 	.byte	0x04, 0x1c
        /*005e*/ 	.short	(.L_103 - .L_102)


	//   ....[0]....
.L_102:
        /*0060*/ 	.word	0x00000450


	//----- nvinfo : EIATTR_CBANK_PARAM_SIZE
	.align		4
.L_103:
        /*0064*/ 	.byte	0x03, 0x19
        /*0066*/ 	.short	0x0020


	//----- nvinfo : EIATTR_PARAM_CBANK
	.align		4
        /*0068*/ 	.byte	0x04, 0x0a
        /*006a*/ 	.short	(.L_105 - .L_104)
	.align		4
.L_104:
        /*006c*/ 	.word	index@(.nv.constant0._Z25prescan_large_unoptimizedPiS_iS_)
        /*0070*/ 	.short	0x0380
        /*0072*/ 	.short	0x0020


	//----- nvinfo : EIATTR_SW_WAR
	.align		4
.L_105:
        /*0074*/ 	.byte	0x04, 0x36
        /*0076*/ 	.short	(.L_107 - .L_106)
.L_106:
        /*0078*/ 	.word	0x00000008
.L_107:


//--------------------- .nv.info._Z9rowReduceiPKiPi --------------------------
	.section	.nv.info._Z9rowReduceiPKiPi,"",@"SHT_CUDA_INFO"
	.sectionflags	@""
	.align	4


	//----- nvinfo : EIATTR_CUDA_API_VERSION
	.align		4
        /*0000*/ 	.byte	0x04, 0x37
        /*0002*/ 	.short	(.L_109 - .L_108)
.L_108:
        /*0004*/ 	.word	0x00000082


	//----- nvinfo : EIATTR_KPARAM_INFO
	.align		4
.L_109:
        /*0008*/ 	.byte	0x04, 0x17
        /*000a*/ 	.short	(.L_111 - .L_110)
.L_110:
        /*000c*/ 	.word	0x00000000
        /*0010*/ 	.short	0x0002
        /*0012*/ 	.short	0x0010
        /*0014*/ 	.byte	0x00, 0xf5, 0x21, 0x00


	//----- nvinfo : EIATTR_KPARAM_INFO
	.align		4
.L_111:
        /*0018*/ 	.byte	0x04, 0x17
        /*001a*/ 	.short	(.L_113 - .L_112)
.L_112:
        /*001c*/ 	.word	0x00000000
        /*0020*/ 	.short	0x0001
        /*0022*/ 	.short	0x0008
        /*0024*/ 	.byte	0x00, 0xf5, 0x21, 0x00


	//----- nvinfo : EIATTR_KPARAM_INFO
	.align		4
.L_113:
        /*0028*/ 	.byte	0x04, 0x17
        /*002a*/ 	.short	(.L_115 - .L_114)
.L_114:
        /*002c*/ 	.word	0x00000000
        /*0030*/ 	.short	0x0000
        /*0032*/ 	.short	0x0000
        /*0034*/ 	.byte	0x00, 0xf0, 0x11, 0x00


	//----- nvinfo : EIATTR_SPARSE_MMA_MASK
	.align		4
.L_115:
        /*0038*/ 	.byte	0x03, 0x50
        /*003a*/ 	.short	0x0000


	//----- nvinfo : EIATTR_MAXREG_COUNT
	.align		4
        /*003c*/ 	.byte	0x03, 0x1b
        /*003e*/ 	.short	0x00ff


	//----- nvinfo : EIATTR_NUM_BARRIERS
	.align		4
        /*0040*/ 	.byte	0x02, 0x4c
        /*0042*/ 	.byte	0x01
	.zero		1


	//----- nvinfo : EIATTR_MERCURY_ISA_VERSION
	.align		4
        /*0044*/ 	.byte	0x03, 0x5f
        /*0046*/ 	.short	0x0101


	//----- nvinfo : EIATTR_VRC_CTA_INIT_COUNT
	.align		4
        /*0048*/ 	.byte	0x02, 0x4a
	.zero		1
	.zero		1


	//----- nvinfo : EIATTR_EXIT_INSTR_OFFSETS
	.align		4
        /*004c*/ 	.byte	0x04, 0x1c
        /*004e*/ 	.short	(.L_117 - .L_116)


	//   ....[0]....
.L_116:
        /*0050*/ 	.word	0x000002b0


	//   ....[1]....
        /*0054*/ 	.word	0x00000450


	//   ....[2]....
        /*0058*/ 	.word	0x000004d0


	//----- nvinfo : EIATTR_CRS_STACK_SIZE
	.align		4
.L_117:
        /*005c*/ 	.byte	0x04, 0x1e
        /*005e*/ 	.short	(.L_119 - .L_118)
.L_118:
        /*0060*/ 	.word	0x00000000


	//----- nvinfo : EIATTR_CBANK_PARAM_SIZE
	.align		4
.L_119:
        /*0064*/ 	.byte	0x03, 0x19
        /*0066*/ 	.short	0x0018


	//----- nvinfo : EIATTR_PARAM_CBANK
	.align		4
        /*0068*/ 	.byte	0x04, 0x0a
        /*006a*/ 	.short	(.L_121 - .L_120)
	.align		4
.L_120:
        /*006c*/ 	.word	index@(.nv.constant0._Z9rowReduceiPKiPi)
        /*0070*/ 	.short	0x0380
        /*0072*/ 	.short	0x0018


	//----- nvinfo : EIATTR_SW_WAR
	.align		4
.L_121:
        /*0074*/ 	.byte	0x04, 0x36
        /*0076*/ 	.short	(.L_123 - .L_122)
.L_122:
        /*0078*/ 	.word	0x00000008
.L_123:


//--------------------- .nv.info._Z14nz_bool_finderiPKdPi --------------------------
	.section	.nv.info._Z14nz_bool_finderiPKdPi,"",@"SHT_CUDA_INFO"
	.sectionflags	@""
	.align	4


	//----- nvinfo : EIATTR_CUDA_API_VERSION
	.align		4
        /*0000*/ 	.byte	0x04, 0x37
        /*0002*/ 	.short	(.L_125 - .L_124)
.L_124:
        /*0004*/ 	.word	0x00000082


	//----- nvinfo : EIATTR_KPARAM_INFO
	.align		4
.L_125:
        /*0008*/ 	.byte	0x04, 0x17
        /*000a*/ 	.short	(.L_127 - .L_126)
.L_126:
        /*000c*/ 	.word	0x00000000
        /*0010*/ 	.short	0x0002
        /*0012*/ 	.short	0x0010
        /*0014*/ 	.byte	0x00, 0xf5, 0x21, 0x00


	//----- nvinfo : EIATTR_KPARAM_INFO
	.align		4
.L_127:
        /*0018*/ 	.byte	0x04, 0x17
        /*001a*/ 	.short	(.L_129 - .L_128)
.L_128:
        /*001c*/ 	.word	0x00000000
        /*0020*/ 	.short	0x0001
        /*0022*/ 	.short	0x0008
        /*0024*/ 	.byte	0x00, 0xf5, 0x21, 0x00


	//----- nvinfo : EIATTR_KPARAM_INFO
	.align		4
.L_129:
        /*0028*/ 	.byte	0x04, 0x17
        /*002a*/ 	.short	(.L_131 - .L_130)
.L_130:
        /*002c*/ 	.word	0x00000000
        /*0030*/ 	.short	0x0000
        /*0032*/ 	.short	0x0000
        /*0034*/ 	.byte	0x00, 0xf0, 0x11, 0x00


	//----- nvinfo : EIATTR_SPARSE_MMA_MASK
	.align		4
.L_131:
        /*0038*/ 	.byte	0x03, 0x50
        /*003a*/ 	.short	0x0000


	//----- nvinfo : EIATTR_MAXREG_COUNT
	.align		4
        /*003c*/ 	.byte	0x03, 0x1b
        /*003e*/ 	.short	0x00ff


	//----- nvinfo : EIATTR_MERCURY_ISA_VERSION
	.align		4
        /*0040*/ 	.byte	0x03, 0x5f
        /*0042*/ 	.short	0x0101


	//----- nvinfo : EIATTR_VRC_CTA_INIT_COUNT
	.align		4
        /*0044*/ 	.byte	0x02, 0x4a
	.zero		1
	.zero		1


	//----- nvinfo : EIATTR_EXIT_INSTR_OFFSETS
	.align		4
        /*0048*/ 	.byte	0x04, 0x1c
        /*004a*/ 	.short	(.L_133 - .L_132)


	//   ....[0]....
.L_132:
        /*004c*/ 	.word	0x000000c0


	//   ....[1]....
        /*0050*/ 	.word	0x00000150


	//   ....[2]....
        /*0054*/ 	.word	0x000001a0


	//----- nvinfo : EIATTR_CBANK_PARAM_SIZE
	.align		4
.L_133:
        /*0058*/ 	.byte	0x03, 0x19
        /*005a*/ 	.short	0x0018


	//----- nvinfo : EIATTR_PARAM_CBANK
	.align		4
        /*005c*/ 	.byte	0x04, 0x0a
        /*005e*/ 	.short	(.L_135 - .L_134)
	.align		4
.L_134:
        /*0060*/ 	.word	index@(.nv.constant0._Z14nz_bool_finderiPKdPi)
        /*0064*/ 	.short	0x0380
        /*0066*/ 	.short	0x0018


	//----- nvinfo : EIATTR_SW_WAR
	.align		4
.L_135:
        /*0068*/ 	.byte	0x04, 0x36
        /*006a*/ 	.short	(.L_137 - .L_136)
.L_136:
        /*006c*/ 	.word	0x00000008
.L_137:


//--------------------- .nv.callgraph             --------------------------
	.section	.nv.callgraph,"",@"SHT_CUDA_CALLGRAPH"
	.align	4
	.sectionentsize	8
	.align		4
        /*0000*/ 	.word	0x00000000
	.align		4
        /*0004*/ 	.word	0xffffffff
	.align		4
        /*0008*/ 	.word	0x00000000
	.align		4
        /*000c*/ 	.word	0xfffffffe
	.align		4
        /*0010*/ 	.word	0x00000000
	.align		4
        /*0014*/ 	.word	0xfffffffd
	.align		4
        /*0018*/ 	.word	0x00000000
	.align		4
        /*001c*/ 	.word	0xfffffffc


//--------------------- .text._Z15sellc_assembleriPKiS0_PKdS0_S0_Pd --------------------------
	.section	.text._Z15sellc_assembleriPKiS0_PKdS0_S0_Pd,"ax",@progbits
	.align	128
        .global         _Z15sellc_assembleriPKiS0_PKdS0_S0_Pd
        .type           _Z15sellc_assembleriPKiS0_PKdS0_S0_Pd,@function
        .size           _Z15sellc_assembleriPKiS0_PKdS0_S0_Pd,(.L_x_19 - _Z15sellc_assembleriPKiS0_PKdS0_S0_Pd)
        .other          _Z15sellc_assembleriPKiS0_PKdS0_S0_Pd,@"STO_CUDA_ENTRY STV_DEFAULT"
_Z15sellc_assembleriPKiS0_PKdS0_S0_Pd:
.text._Z15sellc_assembleriPKiS0_PKdS0_S0_Pd:
[----:B------:R-:W-:Y:S01]  /*0000*/  LDC R1, c[0x0][0x37c] ;  /* 0x0000df00ff017b82 */ /* 0x000fe20000000800 */
[----:B------:R-:W0:Y:S07]  /*0010*/  S2R R15, SR_TID.X ;  /* 0x00000000000f7919 */ /* 0x000e2e0000002100 */
[----:B------:R-:W0:Y:S08]  /*0020*/  S2UR UR4, SR_CTAID.X ;  /* 0x00000000000479c3 */ /* 0x000e300000002500 */
[----:B------:R-:W0:Y:S02]  /*0030*/  LDC R0, c[0x0][0x360] ;  /* 0x0000d800ff007b82 */ /* 0x000e240000000800 */
[----:B0-----:R-:W-:Y:S01]  /*0040*/  IMAD R0, R0, UR4, R15 ;  /* 0x0000000400007c24 */ /* 0x001fe2000f8e020f */
[----:B------:R-:W0:Y:S04]  /*0050*/  LDCU UR4, c[0x0][0x380] ;  /* 0x00007000ff0477ac */ /* 0x000e280008000800 */
[----:B------:R-:W-:-:S04]  /*0060*/  SHF.R.S32.HI R3, RZ, 0x1f, R0 ;  /* 0x0000001fff037819 */ /* 0x000fc80000011400 */
[----:B------:R-:W-:-:S04]  /*0070*/  LEA.HI R0, R3, R0, RZ, 0x5 ;  /* 0x0000000003007211 */ /* 0x000fc800078f28ff */
[----:B------:R-:W-:-:S04]  /*0080*/  LOP3.LUT R2, R0, 0xffffffe0, RZ, 0xc0, !PT ;  /* 0xffffffe000027812 */ /* 0x000fc800078ec0ff */
[----:B------:R-:W-:-:S04]  /*0090*/  LOP3.LUT R7, R2, 0x1f, R15, 0xf8, !PT ;  /* 0x0000001f02077812 */ /* 0x000fc800078ef80f */
[----:B0-----:R-:W-:-:S13]  /*00a0*/  ISETP.GE.AND P0, PT, R7, UR4, PT ;  /* 0x0000000407007c0c */ /* 0x001fda000bf06270 */
[----:B------:R-:W-:Y:S05]  /*00b0*/  @P0 EXIT ;  /* 0x000000000000094d */ /* 0x000fea0003800000 */
[----:B------:R-:W0:Y:S01]  /*00c0*/  LDC.64 R2, c[0x0][0x3a0] ;  /* 0x0000e800ff027b82 */ /* 0x000e220000000a00 */
[----:B------:R-:W1:Y:S01]  /*00d0*/  LDCU.64 UR4, c[0x0][0x358] ;  /* 0x00006b00ff0477ac */ /* 0x000e620008000a00 */
[----:B------:R-:W-:-:S06]  /*00e0*/  SHF.R.S32.HI R5, RZ, 0x5, R0 ;  /* 0x00000005ff057819 */ /* 0x000fcc0000011400 */
[----:B------:R-:W2:Y:S01]  /*00f0*/  LDC.64 R8, c[0x0][0x3a8] ;  /* 0x0000ea00ff087b82 */ /* 0x000ea20000000a00 */
[----:B0-----:R-:W-:-:S05]  /*0100*/  IMAD.WIDE R2, R5, 0x4, R2 ;  /* 0x0000000405027825 */ /* 0x001fca00078e0202 */
[----:B-1----:R-:W3:Y:S02]  /*0110*/  LDG.E.CONSTANT R4, desc[UR4][R2.64] ;  /* 0x0000000402047981 */ /* 0x002ee4000c1e9900 */
[----:B---3--:R-:W-:-:S13]  /*0120*/  ISETP.GE.AND P0, PT, R4, 0x1, PT ;  /* 0x000000010400780c */ /* 0x008fda0003f06270 */
[----:B--2---:R-:W-:Y:S05]  /*0130*/  @!P0 EXIT ;  /* 0x000000000000894d */ /* 0x004fea0003800000 */
[----:B------:R-:W0:Y:S01]  /*0140*/  LDC.64 R12, c[0x0][0x388] ;  /* 0x0000e200ff0c7b82 */ /* 0x000e220000000a00 */
[----:B------:R-:W-:-:S05]  /*0150*/  IMAD.WIDE R8, R5, 0x4, R8 ;  /* 0x0000000405087825 */ /* 0x000fca00078e0208 */
[----:B------:R1:W5:Y:S02]  /*0160*/  LDG.E.CONSTANT R0, desc[UR4][R8.64] ;  /* 0x0000000408007981 */ /* 0x000364000c1e9900 */
[----:B------:R-:W2:Y:S01]  /*0170*/  LDC.64 R10, c[0x0][0x390] ;  /* 0x0000e400ff0a7b82 */ /* 0x000ea20000000a00 */
[----:B0-----:R-:W-:-:S05]  /*0180*/  IMAD.WIDE R12, R7, 0x4, R12 ;  /* 0x00000004070c7825 */ /* 0x001fca00078e020c */
[----:B------:R1:W5:Y:S01]  /*0190*/  LDG.E.CONSTANT R2, desc[UR4][R12.64] ;  /* 0x000000040c027981 */ /* 0x000362000c1e9900 */
[C---:B------:R-:W-:Y:S01]  /*01a0*/  ISETP.GE.U32.AND P1, PT, R4.reuse, 0x4, PT ;  /* 0x000000040400780c */ /* 0x040fe20003f26070 */
[----:B------:R-:W-:Y:S01]  /*01b0*/  BSSY.RECONVERGENT B0, `(.L_x_0) ;  /* 0x000003b000007945 */ /* 0x000fe20003800200 */
[----:B------:R-:W-:Y:S01]  /*01c0*/  LOP3.LUT R3, R4, 0x3, RZ, 0xc0, !PT ;  /* 0x0000000304037812 */ /* 0x000fe200078ec0ff */
[----:B--2---:R-:W-:Y:S01]  /*01d0*/  IMAD.WIDE R10, R7, 0x4, R10 ;  /* 0x00000004070a7825 */ /* 0x004fe200078e020a */
[----:B------:R-:W-:Y:S02]  /*01e0*/  LOP3.LUT R5, R15, 0x1f, RZ, 0xc0, !PT ;  /* 0x0000001f0f057812 */ /* 0x000fe400078ec0ff */
[----:B------:R-:W-:Y:S01]  /*01f0*/  ISETP.NE.AND P0, PT, R3, RZ, PT ;  /* 0x000000ff0300720c */ /* 0x000fe20003f05270 */
[----:B------:R-:W-:-:S06]  /*0200*/  IMAD.MOV.U32 R7, RZ, RZ, RZ ;  /* 0x000000ffff077224 */ /* 0x000fcc00078e00ff */
[----:B-1----:R-:W-:Y:S06]  /*0210*/  @!P1 BRA `(.L_x_1) ;  /* 0x0000000000d09947 */ /* 0x002fec0003800000 */
[----:B------:R-:W0:Y:S01]  /*0220*/  LDC.64 R8, c[0x0][0x3b0] ;  /* 0x0000ec00ff087b82 */ /* 0x000e220000000a00 */
[----:B------:R-:W-:Y:S01]  /*0230*/  LOP3.LUT R7, R4, 0x7ffffffc, RZ, 0xc0, !PT ;  /* 0x7ffffffc04077812 */ /* 0x000fe200078ec0ff */
[----:B-----5:R-:W-:Y:S02]  /*0240*/  IMAD.IADD R25, R5, 0x1, R0 ;  /* 0x0000000105197824 */ /* 0x020fe400078e0200 */
[----:B------:R-:W-:Y:S02]  /*0250*/  IMAD.MOV.U32 R6, RZ, RZ, RZ ;  /* 0x000000ffff067224 */ /* 0x000fe400078e00ff */
[----:B------:R-:W-:-:S07]  /*0260*/  IMAD.MOV.U32 R4, RZ, RZ, RZ ;  /* 0x000000ffff047224 */ /* 0x000fce00078e00ff */
.L_x_2:
[C---:B------:R-:W-:Y:S01]  /*0270*/  VIADD R15, R6.reuse, 0x1 ;  /* 0x00000001060f7836 */ /* 0x040fe20000000000 */
[----:B------:R-:W-:-:S04]  /*0280*/  ISETP.GE.AND P3, PT, R6, R2, PT ;  /* 0x000000020600720c */ /* 0x000fc80003f66270 */
[C---:B------:R-:W-:Y:S01]  /*0290*/  ISETP.GE.AND P4, PT, R15.reuse, R2, PT ;  /* 0x000000020f00720c */ /* 0x040fe20003f86270 */
[C---:B------:R-:W-:Y:S02]  /*02a0*/  VIADD R13, R15.reuse, 0x1 ;  /* 0x000000010f0d7836 */ /* 0x040fe40000000000 */
[----:B------:R-:W-:-:S03]  /*02b0*/  VIADD R15, R15, 0x2 ;  /* 0x000000020f0f7836 */ /* 0x000fc60000000000 */
[----:B------:R-:W-:-:S03]  /*02c0*/  ISETP.GE.AND P2, PT, R13, R2, PT ;  /* 0x000000020d00720c */ /* 0x000fc60003f46270 */
[----:B-1----:R-:W2:Y:S01]  /*02d0*/  @!P3 LDG.E.CONSTANT R21, desc[UR4][R10.64] ;  /* 0x000000040a15b981 */ /* 0x002ea2000c1e9900 */
[----:B------:R-:W1:Y:S03]  /*02e0*/  @!P3 LDC.64 R18, c[0x0][0x398] ;  /* 0x0000e600ff12bb82 */ /* 0x000e660000000a00 */
[----:B------:R-:W3:Y:S01]  /*02f0*/  @!P4 LDG.E.CONSTANT R23, desc[UR4][R10.64] ;  /* 0x000000040a17c981 */ /* 0x000ee2000c1e9900 */
[----:B------:R-:W-:-:S04]  /*0300*/  ISETP.GE.AND P1, PT, R15, R2, PT ;  /* 0x000000020f00720c */ /* 0x000fc80003f26270 */
[----:B------:R-:W4:Y:S01]  /*0310*/  @!P4 LDC.64 R16, c[0x0][0x398] ;  /* 0x0000e600ff10cb82 */ /* 0x000f220000000a00 */
[----:B------:R-:W5:Y:S07]  /*0320*/  @!P2 LDG.E.CONSTANT R29, desc[UR4][R10.64] ;  /* 0x000000040a1da981 */ /* 0x000f6e000c1e9900 */
[----:B------:R-:W0:Y:S01]  /*0330*/  @!P2 LDC.64 R12, c[0x0][0x398] ;  /* 0x0000e600ff0cab82 */ /* 0x000e220000000a00 */
[----:B------:R-:W5:Y:S07]  /*0340*/  @!P1 LDG.E.CONSTANT R27, desc[UR4][R10.64] ;  /* 0x000000040a1b9981 */ /* 0x000f6e000c1e9900 */
[----:B------:R-:W0:Y:S01]  /*0350*/  @!P1 LDC.64 R14, c[0x0][0x398] ;  /* 0x0000e600ff0e9b82 */ /* 0x000e220000000a00 */
[----:B---3--:R-:W-:Y:S01]  /*0360*/  @!P4 IADD3 R20, P5, PT, R23, R6, RZ ;  /* 0x000000061714c210 */ /* 0x008fe20007fbe0ff */
[----:B--2---:R-:W-:-:S03]  /*0370*/  @!P3 IMAD.IADD R21, R21, 0x1, R6 ;  /* 0x000000011515b824 */ /* 0x004fc600078e0206 */
[----:B------:R-:W-:Y:S02]  /*0380*/  @!P4 LEA.HI.X.SX32 R22, R23, R4, 0x1, P5 ;  /* 0x000000041716c211 */ /* 0x000fe400028f0eff */
[----:B----4-:R-:W-:Y:S01]  /*0390*/  @!P4 LEA R16, P5, R20, R16, 0x3 ;  /* 0x000000101410c211 */ /* 0x010fe200078a18ff */
[----:B-1----:R-:W-:-:S03]  /*03a0*/  @!P3 IMAD.WIDE R18, R21, 0x8, R18 ;  /* 0x000000081512b825 */ /* 0x002fc600078e0212 */
[----:B------:R-:W-:Y:S02]  /*03b0*/  @!P4 LEA.HI.X R17, R20, R17, R22, 0x3, P5 ;  /* 0x000000111411c211 */ /* 0x000fe400028f1c16 */
[----:B------:R-:W-:Y:S02]  /*03c0*/  CS2R R22, SRZ ;  /* 0x0000000000167805 */ /* 0x000fe4000001ff00 */
[----:B------:R-:W-:-:S04]  /*03d0*/  CS2R R20, SRZ ;  /* 0x0000000000147805 */ /* 0x000fc8000001ff00 */
[----:B------:R-:W2:Y:S01]  /*03e0*/  @!P3 LDG.E.64.CONSTANT R22, desc[UR4][R18.64] ;  /* 0x000000041216b981 */ /* 0x000ea2000c1e9b00 */
[----:B-----5:R-:W-:-:S03]  /*03f0*/  @!P2 IADD3 R26, P3, PT, R29, R6, RZ ;  /* 0x000000061d1aa210 */ /* 0x020fc60007f7e0ff */
[----:B------:R1:W3:Y:S01]  /*0400*/  @!P4 LDG.E.64.CONSTANT R20, desc[UR4][R16.64+0x8] ;  /* 0x000008041014c981 */ /* 0x0002e2000c1e9b00 */
[----:B------:R-:W-:Y:S02]  /*0410*/  @!P1 IADD3 R24, P4, PT, R27, R6, RZ ;  /* 0x000000061b189210 */ /* 0x000fe40007f9e0ff */
[----:B------:R-:W-:Y:S02]  /*0420*/  @!P2 LEA.HI.X.SX32 R29, R29, R4, 0x1, P3 ;  /* 0x000000041d1da211 */ /* 0x000fe400018f0eff */
[----:B0-----:R-:W-:Y:S02]  /*0430*/  @!P2 LEA R12, P3, R26, R12, 0x3 ;  /* 0x0000000c1a0ca211 */ /* 0x001fe400078618ff */
[----:B------:R-:W-:Y:S02]  /*0440*/  @!P1 LEA.HI.X.SX32 R28, R27, R4, 0x1, P4 ;  /* 0x000000041b1c9211 */ /* 0x000fe400020f0eff */
[----:B------:R-:W-:Y:S02]  /*0450*/  @!P1 LEA R14, P4, R24, R14, 0x3 ;  /* 0x0000000e180e9211 */ /* 0x000fe400078818ff */
[----:B-1----:R-:W-:-:S02]  /*0460*/  CS2R R16, SRZ ;  /* 0x0000000000107805 */ /* 0x002fc4000001ff00 */
[----:B------:R-:W-:Y:S02]  /*0470*/  @!P2 LEA.HI.X R13, R26, R13, R29, 0x3, P3 ;  /* 0x0000000d1a0da211 */ /* 0x000fe400018f1c1d */
[----:B------:R-:W-:Y:S02]  /*0480*/  CS2R R26, SRZ ;  /* 0x00000000001a7805 */ /* 0x000fe4000001ff00 */
[----:B------:R-:W-:-:S04]  /*0490*/  @!P1 LEA.HI.X R15, R24, R15, R28, 0x3, P4 ;  /* 0x0000000f180f9211 */ /* 0x000fc800020f1c1c */
[----:B------:R-:W4:Y:S04]  /*04a0*/  @!P2 LDG.E.64.CONSTANT R26, desc[UR4][R12.64+0x10] ;  /* 0x000010040c1aa981 */ /* 0x000f28000c1e9b00 */
[----:B------:R-:W5:Y:S01]  /*04b0*/  @!P1 LDG.E.64.CONSTANT R16, desc[UR4][R14.64+0x18] ;  /* 0x000018040e109981 */ /* 0x000f62000c1e9b00 */
[----:B------:R-:W-:Y:S01]  /*04c0*/  IMAD.WIDE R18, R25, 0x8, R8 ;  /* 0x0000000819127825 */ /* 0x000fe200078e0208 */
[----:B------:R-:W-:-:S04]  /*04d0*/  IADD3 R6, P2, PT, R6, 0x4, RZ ;  /* 0x0000000406067810 */ /* 0x000fc80007f5e0ff */
[----:B------:R-:W-:Y:S01]  /*04e0*/  ISETP.NE.AND P1, PT, R6, R7, PT ;  /* 0x000000070600720c */ /* 0x000fe20003f25270 */
[----:B------:R-:W-:Y:S02]  /*04f0*/  VIADD R25, R25, 0x80 ;  /* 0x0000008019197836 */ /* 0x000fe40000000000 */
[----:B------:R-:W-:Y:S01]  /*0500*/  IMAD.X R4, RZ, RZ, R4, P2 ;  /* 0x000000ffff047224 */ /* 0x000fe200010e0604 */
[----:B--2---:R1:W-:Y:S04]  /*0510*/  STG.E.64 desc[UR4][R18.64], R22 ;  /* 0x0000001612007986 */ /* 0x0043e8000c101b04 */
[----:B---3--:R1:W-:Y:S04]  /*0520*/  STG.E.64 desc[UR4][R18.64+0x100], R20 ;  /* 0x0001001412007986 */ /* 0x0083e8000c101b04 */
[----:B----4-:R1:W-:Y:S04]  /*0530*/  STG.E.64 desc[UR4][R18.64+0x200], R26 ;  /* 0x0002001a12007986 */ /* 0x0103e8000c101b04 */
[----:B-----5:R1:W-:Y:S01]  /*0540*/  STG.E.64 desc[UR4][R18.64+0x300], R16 ;  /* 0x0003001012007986 */ /* 0x0203e2000c101b04 */
[----:B------:R-:W-:Y:S05]  /*0550*/  @P1 BRA `(.L_x_2) ;  /* 0xfffffffc00441947 */ /* 0x000fea000383ffff */
.L_x_1:
[----:B------:R-:W-:Y:S05]  /*0560*/  BSYNC.RECONVERGENT B0 ;  /* 0x0000000000007941 */ /* 0x000fea0003800200 */
.L_x_0:
[----:B------:R-:W-:Y:S05]  /*0570*/  @!P0 EXIT ;  /* 0x000000000000894d */ /* 0x000fea0003800000 */
[----:B------:R-:W0:Y:S01]  /*0580*/  LDC.64 R8, c[0x0][0x3b0] ;  /* 0x0000ec00ff087b82 */ /* 0x000e220000000a00 */
[----:B-----5:R-:W-:Y:S02]  /*0590*/  IMAD R0, R7, 0x20, R0 ;  /* 0x0000002007007824 */ /* 0x020fe400078e0200 */
[----:B------:R-:W-:Y:S02]  /*05a0*/  IMAD.MOV R6, RZ, RZ, -R3 ;  /* 0x000000ffff067224 */ /* 0x000fe400078e0a03 */
[----:B------:R-:W-:-:S07]  /*05b0*/  IMAD.IADD R3, R5, 0x1, R0 ;  /* 0x0000000105037824 */ /* 0x000fce00078e0200 */
.L_x_3:
[----:B------:R-:W-:-:S13]  /*05c0*/  ISETP.GE.AND P0, PT, R7, R2, PT ;  /* 0x000000020700720c */ /* 0x000fda0003f06270 */
[----:B--2---:R-:W2:Y:S01]  /*05d0*/  @!P0 LDG.E.CONSTANT R0, desc[UR4][R10.64] ;  /* 0x000000040a008981 */ /* 0x004ea2000c1e9900 */
[----:B------:R-:W3:Y:S01]  /*05e0*/  @!P0 LDC.64 R12, c[0x0][0x398] ;  /* 0x0000e600ff0c8b82 */ /* 0x000ee20000000a00 */
[----:B------:R-:W-:Y:S01]  /*05f0*/  CS2R R4, SRZ ;  /* 0x0000000000047805 */ /* 0x000fe2000001ff00 */
[----:B--2---:R-:W-:-:S04]  /*0600*/  @!P0 IMAD.IADD R15, R0, 0x1, R7 ;  /* 0x00000001000f8824 */ /* 0x004fc800078e0207 */
[----:B---3--:R-:W-:-:S05]  /*0610*/  @!P0 IMAD.WIDE R12, R15, 0x8, R12 ;  /* 0x000000080f0c8825 */ /* 0x008fca00078e020c */
[----:B------:R-:W2:Y:S01]  /*0620*/  @!P0 LDG.E.64.CONSTANT R4, desc[UR4][R12.64] ;  /* 0x000000040c048981 */ /* 0x000ea2000c1e9b00 */
[----:B0-----:R-:W-:-:S04]  /*0630*/  IMAD.WIDE R14, R3, 0x8, R8 ;  /* 0x00000008030e7825 */ /* 0x001fc800078e0208 */
[----:B------:R-:W-:Y:S02]  /*0640*/  VIADD R6, R6, 0x1 ;  /* 0x0000000106067836 */ /* 0x000fe40000000000 */
[----:B------:R-:W-:Y:S02]  /*0650*/  VIADD R3, R3, 0x20 ;  /* 0x0000002003037836 */ /* 0x000fe40000000000 */
[----:B------:R-:W-:Y:S01]  /*0660*/  VIADD R7, R7, 0x1 ;  /* 0x0000000107077836 */ /* 0x000fe20000000000 */
[----:B------:R-:W-:Y:S01]  /*0670*/  ISETP.NE.AND P0, PT, R6, RZ, PT ;  /* 0x000000ff0600720c */ /* 0x000fe20003f05270 */
[----:B--2---:R2:W-:-:S12]  /*0680*/  STG.E.64 desc[UR4][R14.64], R4 ;  /* 0x000000040e007986 */ /* 0x0045d8000c101b04 */
[----:B------:R-:W-:Y:S05]  /*0690*/  @P0 BRA `(.L_x_3) ;  /* 0xfffffffc00c80947 */ /* 0x000fea000383ffff */
[----:B------:R-:W-:Y:S05]  /*06a0*/  EXIT ;  /* 0x000000000000794d */ /* 0x000fea0003800000 */
.L_x_4:
[----:B------:R-:W-:-:S00]  /*06b0*/  BRA `(.L_x_4) ;  /* 0xfffffffc00fc7947 */ /* 0x000fc0000383ffff */
[----:B------:R-:W-:-:S00]  /*06c0*/  NOP ;  /* 0x0000000000007918 */ /* 0x000fc00000000000 */
        /* <DEDUP_REMOVED lines=11> */
.L_x_19:


//--------------------- .text._Z14computeWarpMaxPKiPii --------------------------
	.section	.text._Z14computeWarpMaxPKiPii,"ax",@progbits
	.align	128
        .global         _Z14computeWarpMaxPKiPii
        .type           _Z14computeWarpMaxPKiPii,@function
        .size           _Z14computeWarpMaxPKiPii,(.L_x_20 - _Z14computeWarpMaxPKiPii)
        .other          _Z14computeWarpMaxPKiPii,@"STO_CUDA_ENTRY STV_DEFAULT"
_Z14computeWarpMaxPKiPii:
.text._Z14computeWarpMaxPKiPii:
[----:B------:R-:W-:Y:S01]  /*0000*/  LDC R1, c[0x0][0x37c] ;  /* 0x0000df00ff017b82 */ /* 0x000fe20000000800 */
[----:B------:R-:W0:Y:S07]  /*0010*/  S2R R6, SR_TID.X ;  /* 0x0000000000067919 */ /* 0x000e2e0000002100 */
[----:B------:R-:W0:Y:S01]  /*0020*/  S2UR UR4, SR_CTAID.X ;  /* 0x00000000000479c3 */ /* 0x000e220000002500 */
[----:B------:R-:W1:Y:S07]  /*0030*/  LDCU UR5, c[0x0][0x390] ;  /* 0x00007200ff0577ac */ /* 0x000e6e0008000800 */
[----:B------:R-:W0:Y:S02]  /*0040*/  LDC R5, c[0x0][0x360] ;  /* 0x0000d800ff057b82 */ /* 0x000e240000000800 */
[----:B0-----:R-:W-:-:S05]  /*0050*/  IMAD R5, R5, UR4, R6 ;  /* 0x0000000405057c24 */ /* 0x001fca000f8e0206 */
[----:B-1----:R-:W-:-:S13]  /*0060*/  ISETP.GE.AND P0, PT, R5, UR5, PT ;  /* 0x0000000505007c0c */ /* 0x002fda000bf06270 */
[----:B------:R-:W-:Y:S05]  /*0070*/  @P0 EXIT ;  /* 0x000000000000094d */ /* 0x000fea0003800000 */
[----:B------:R-:W0:Y:S01]  /*0080*/  LDC.64 R2, c[0x0][0x380] ;  /* 0x0000e000ff027b82 */ /* 0x000e220000000a00 */
[----:B------:R-:W1:Y:S01]  /*0090*/  LDCU.64 UR4, c[0x0][0x358] ;  /* 0x00006b00ff0477ac */ /* 0x000e620008000a00 */
[----:B0-----:R-:W-:-:S06]  /*00a0*/  IMAD.WIDE R2, R5, 0x4, R2 ;  /* 0x0000000405027825 */ /* 0x001fcc00078e0202 */
[----:B-1----:R-:W2:Y:S01]  /*00b0*/  LDG.E R2, desc[UR4][R2.64] ;  /* 0x0000000402027981 */ /* 0x002ea2000c1e1900 */
[----:B------:R-:W-:-:S03]  /*00c0*/  LOP3.LUT P0, RZ, R6, 0x1f, RZ, 0xc0, !PT ;  /* 0x0000001f06ff7812 */ /* 0x000fc6000780c0ff */
[----:B--2---:R-:W0:Y:S02]  /*00d0*/  SHFL.DOWN PT, R7, R2, 0x10, 0x1f ;  /* 0x0a001f0002077f89 */ /* 0x004e2400000e0000 */
[----:B0-----:R-:W-:-:S05]  /*00e0*/  VIMNMX R7, PT, PT, R2, R7, !PT ;  /* 0x0000000702077248 */ /* 0x001fca0007fe0100 */
[----:B------:R-:W0:Y:S02]  /*00f0*/  SHFL.DOWN PT, R0, R7, 0x8, 0x1f ;  /* 0x09001f0007007f89 */ /* 0x000e2400000e0000 */
[----:B0-----:R-:W-:-:S05]  /*0100*/  VIMNMX R0, PT, PT, R7, R0, !PT ;  /* 0x0000000007007248 */ /* 0x001fca0007fe0100 */
[----:B------:R-:W0:Y:S02]  /*0110*/  SHFL.DOWN PT, R9, R0, 0x4, 0x1f ;  /* 0x08801f0000097f89 */ /* 0x000e2400000e0000 */
[----:B0-----:R-:W-:-:S05]  /*0120*/  VIMNMX R9, PT, PT, R0, R9, !PT ;  /* 0x0000000900097248 */ /* 0x001fca0007fe0100 */
[----:B------:R-:W0:Y:S02]  /*0130*/  SHFL.DOWN PT, R4, R9, 0x2, 0x1f ;  /* 0x08401f0009047f89 */ /* 0x000e2400000e0000 */
[----:B0-----:R-:W-:-:S05]  /*0140*/  VIMNMX R4, PT, PT, R9, R4, !PT ;  /* 0x0000000409047248 */ /* 0x001fca0007fe0100 */
[----:B------:R0:W1:Y:S01]  /*0150*/  SHFL.DOWN PT, R11, R4, 0x1, 0x1f ;  /* 0x08201f00040b7f89 */ /* 0x00006200000e0000 */
[----:B------:R-:W-:Y:S05]  /*0160*/  @P0 EXIT ;  /* 0x000000000000094d */ /* 0x000fea0003800000 */
[----:B------:R-:W2:Y:S01]  /*0170*/  LDC.64 R2, c[0x0][0x388] ;  /* 0x0000e200ff027b82 */ /* 0x000ea20000000a00 */
[----:B------:R-:W-:Y:S02]  /*0180*/  SHF.R.S32.HI R0, RZ, 0x1f, R5 ;  /* 0x0000001fff007819 */ /* 0x000fe40000011405 */
[----:B-1----:R-:W-:Y:S02]  /*0190*/  VIMNMX R11, PT, PT, R4, R11, !PT ;  /* 0x0000000b040b7248 */ /* 0x002fe40007fe0100 */
[----:B------:R-:W-:-:S04]  /*01a0*/  LEA.HI R0, R0, R5, RZ, 0x5 ;  /* 0x0000000500007211 */ /* 0x000fc800078f28ff */
[----:B------:R-:W-:-:S05]  /*01b0*/  SHF.R.S32.HI R5, RZ, 0x5, R0 ;  /* 0x00000005ff057819 */ /* 0x000fca0000011400 */
[----:B--2---:R-:W-:-:S05]  /*01c0*/  IMAD.WIDE R2, R5, 0x4, R2 ;  /* 0x0000000405027825 */ /* 0x004fca00078e0202 */
[----:B------:R-:W-:Y:S01]  /*01d0*/  STG.E desc[UR4][R2.64], R11 ;  /* 0x0000000b02007986 */ /* 0x000fe2000c101904 */
[----:B------:R-:W-:Y:S05]  /*01e0*/  EXIT ;  /* 0x000000000000794d */ /* 0x000fea0003800000 */
.L_x_5:
        /* <DEDUP_REMOVED lines=9> */
.L_x_20:


//--------------------- .text._Z3addPiiS_         --------------------------
	.section	.text._Z3addPiiS_,"ax",@progbits
	.align	128
        .global         _Z3addPiiS_
        .type           _Z3addPiiS_,@function
        .size           _Z3addPiiS_,(.L_x_21 - _Z3addPiiS_)
        .other          _Z3addPiiS_,@"STO_CUDA_ENTRY STV_DEFAULT"
_Z3addPiiS_:
.text._Z3addPiiS_:
[----:B------:R-:W-:Y:S01]  /*0000*/  LDC R1, c[0x0][0x37c] ;  /* 0x0000df00ff017b82 */ /* 0x000fe20000000800 */
[----:B------:R-:W0:Y:S07]  /*0010*/  S2R R9, SR_CTAID.X ;  /* 0x0000000000097919 */ /* 0x000e2e0000002500 */
[----:B------:R-:W0:Y:S01]  /*0020*/  LDC.64 R2, c[0x0][0x390] ;  /* 0x0000e400ff027b82 */ /* 0x000e220000000a00 */
[----:B------:R-:W1:Y:S01]  /*0030*/  LDCU UR6, c[0x0][0x388] ;  /* 0x00007100ff0677ac */ /* 0x000e620008000800 */
[----:B------:R-:W1:Y:S01]  /*0040*/  S2R R0, SR_TID.X ;  /* 0x0000000000007919 */ /* 0x000e620000002100 */
[----:B------:R-:W2:Y:S05]  /*0050*/  LDCU.64 UR4, c[0x0][0x358] ;  /* 0x00006b00ff0477ac */ /* 0x000eaa0008000a00 */
[----:B------:R-:W3:Y:S01]  /*0060*/  LDC.64 R4, c[0x0][0x380] ;  /* 0x0000e000ff047b82 */ /* 0x000ee20000000a00 */
[----:B0-----:R-:W-:-:S04]  /*0070*/  IMAD.WIDE.U32 R2, R9, 0x4, R2 ;  /* 0x0000000409027825 */ /* 0x001fc800078e0002 */
[----:B-1----:R-:W-:Y:S02]  /*0080*/  IMAD R7, R9, UR6, R0 ;  /* 0x0000000609077c24 */ /* 0x002fe4000f8e0200 */
[----:B--2---:R-:W2:Y:S02]  /*0090*/  LDG.E R2, desc[UR4][R2.64] ;  /* 0x0000000402027981 */ /* 0x004ea4000c1e1900 */
[----:B---3--:R-:W-:-:S05]  /*00a0*/  IMAD.WIDE R4, R7, 0x4, R4 ;  /* 0x0000000407047825 */ /* 0x008fca00078e0204 */
[----:B------:R-:W2:Y:S02]  /*00b0*/  LDG.E R7, desc[UR4][R4.64] ;  /* 0x0000000404077981 */ /* 0x000ea4000c1e1900 */
[----:B--2---:R-:W-:-:S05]  /*00c0*/  IADD3 R7, PT, PT, R2, R7, RZ ;  /* 0x0000000702077210 */ /* 0x004fca0007ffe0ff */
[----:B------:R-:W-:Y:S01]  /*00d0*/  STG.E desc[UR4][R4.64], R7 ;  /* 0x0000000704007986 */ /* 0x000fe2000c101904 */
[----:B------:R-:W-:Y:S05]  /*00e0*/  EXIT ;  /* 0x000000000000794d */ /* 0x000fea0003800000 */
.L_x_6:
        /* <DEDUP_REMOVED lines=9> */
.L_x_21:


//--------------------- .text._Z25prescan_large_unoptimizedPiS_iS_ --------------------------
	.section	.text._Z25prescan_large_unoptimizedPiS_iS_,"ax",@progbits
	.align	128
        .global         _Z25prescan_large_unoptimizedPiS_iS_
        .type           _Z25prescan_large_unoptimizedPiS_iS_,@function
        .size           _Z25prescan_large_unoptimizedPiS_iS_,(.L_x_22 - _Z25prescan_large_unoptimizedPiS_iS_)
        .other          _Z25prescan_large_unoptimizedPiS_iS_,@"STO_CUDA_ENTRY STV_DEFAULT"
_Z25prescan_large_unoptimizedPiS_iS_:
.text._Z25prescan_large_unoptimizedPiS_iS_:
[----:B------:R-:W-:Y:S01]  /*0000*/  LDC R1, c[0x0][0x37c] ;  /* 0x0000df00ff017b82 */ /* 0x000fe20000000800 */
[----:B------:R-:W0:Y:S07]  /*0010*/  S2R R8, SR_TID.X ;  /* 0x0000000000087919 */ /* 0x000e2e0000002100 */
[----:B------:R-:W1:Y:S01]  /*0020*/  LDC.64 R2, c[0x0][0x388] ;  /* 0x0000e200ff027b82 */ /* 0x000e620000000a00 */
[----:B------:R-:W2:Y:S01]  /*0030*/  LDCU UR6, c[0x0][0x390] ;  /* 0x00007200ff0677ac */ /* 0x000ea20008000800 */
[----:B------:R-:W2:Y:S01]  /*0040*/  S2R R11, SR_CTAID.X ;  /* 0x00000000000b7919 */ /* 0x000ea20000002500 */
[----:B------:R-:W3:Y:S05]  /*0050*/  LDCU.64 UR8, c[0x0][0x358] ;  /* 0x00006b00ff0877ac */ /* 0x000eea0008000a00 */
[----:B------:R-:W4:Y:S08]  /*0060*/  S2UR UR5, SR_CgaCtaId ;  /* 0x00000000000579c3 */ /* 0x000f300000008800 */
[----:B------:R-:W4:Y:S01]  /*0070*/  LDC R10, c[0x0][0x390] ;  /* 0x0000e400ff0a7b82 */ /* 0x000f220000000800 */
[----:B0-----:R-:W-:-:S04]  /*0080*/  IMAD.SHL.U32 R4, R8, 0x2, RZ ;  /* 0x0000000208047824 */ /* 0x001fc800078e00ff */
[----:B--2---:R-:W-:-:S04]  /*0090*/  IMAD R0, R11, UR6, R4 ;  /* 0x000000060b007c24 */ /* 0x004fc8000f8e0204 */
[----:B-1----:R-:W-:-:S05]  /*00a0*/  IMAD.WIDE R2, R0, 0x4, R2 ;  /* 0x0000000400027825 */ /* 0x002fca00078e0202 */
[----:B---3--:R-:W2:Y:S04]  /*00b0*/  LDG.E R6, desc[UR8][R2.64] ;  /* 0x0000000802067981 */ /* 0x008ea8000c1e1900 */
[----:B------:R-:W2:Y:S01]  /*00c0*/  LDG.E R7, desc[UR8][R2.64+0x4] ;  /* 0x0000040802077981 */ /* 0x000ea2000c1e1900 */
[----:B------:R-:W-:Y:S01]  /*00d0*/  UMOV UR4, 0x400 ;  /* 0x0000040000047882 */ /* 0x000fe20000000000 */
[----:B------:R-:W-:Y:S01]  /*00e0*/  ISETP.NE.AND P0, PT, R8, RZ, PT ;  /* 0x000000ff0800720c */ /* 0x000fe20003f05270 */
[----:B----4-:R-:W-:Y:S01]  /*00f0*/  ULEA UR4, UR5, UR4, 0x18 ;  /* 0x0000000405047291 */ /* 0x010fe2000f8ec0ff */
[----:B------:R-:W-:Y:S01]  /*0100*/  IMAD.MOV.U32 R9, RZ, RZ, 0x1 ;  /* 0x00000001ff097424 */ /* 0x000fe200078e00ff */
[----:B------:R-:W-:Y:S01]  /*0110*/  USHF.R.S32.HI UR5, URZ, 0x1, UR6 ;  /* 0x00000001ff057899 */ /* 0x000fe20008011406 */
[----:B------:R-:W-:-:S03]  /*0120*/  IADD3 R4, PT, PT, R4, 0x1, RZ ;  /* 0x0000000104047810 */ /* 0x000fc60007ffe0ff */
[----:B------:R-:W-:Y:S01]  /*0130*/  LEA R5, R8, UR4, 0x3 ;  /* 0x0000000408057c11 */ /* 0x000fe2000f8e18ff */
[----:B------:R-:W-:-:S04]  /*0140*/  UISETP.GE.AND UP0, UPT, UR5, 0x1, UPT ;  /* 0x000000010500788c */ /* 0x000fc8000bf06270 */
[----:B--2---:R0:W-:Y:S05]  /*0150*/  STS.64 [R5], R6 ;  /* 0x0000000605007388 */ /* 0x0041ea0000000a00 */
[----:B------:R-:W-:Y:S05]  /*0160*/  BRA.U !UP0, `(.L_x_7) ;  /* 0x00000001083c7547 */ /* 0x000fea000b800000 */
[----:B------:R-:W-:-:S07]  /*0170*/  IMAD.MOV.U32 R9, RZ, RZ, 0x1 ;  /* 0x00000001ff097424 */ /* 0x000fce00078e00ff */
.L_x_8:
[----:B------:R-:W-:Y:S01]  /*0180*/  BAR.SYNC.DEFER_BLOCKING 0x0 ;  /* 0x0000000000007b1d */ /* 0x000fe20000010000 */
[----:B------:R-:W-:Y:S01]  /*0190*/  ISETP.GE.AND P1, PT, R8, UR5, PT ;  /* 0x0000000508007c0c */ /* 0x000fe2000bf26270 */
[----:B------:R-:W-:Y:S02]  /*01a0*/  UISETP.GT.U32.AND UP0, UPT, UR5, 0x1, UPT ;  /* 0x000000010500788c */ /* 0x000fe4000bf04070 */
[----:B------:R-:W-:-:S07]  /*01b0*/  USHF.R.U32.HI UR6, URZ, 0x1, UR5 ;  /* 0x00000001ff067899 */ /* 0x000fce0008011605 */
[----:B------:R-:W-:-:S03]  /*01c0*/  UMOV UR5, UR6 ;  /* 0x0000000600057c82 */ /* 0x000fc60008000000 */
[----:B------:R-:W-:-:S05]  /*01d0*/  @!P1 IMAD R2, R4, R9, RZ ;  /* 0x0000000904029224 */ /* 0x000fca00078e02ff */
[----:B------:R-:W-:-:S04]  /*01e0*/  @!P1 LEA R2, R2, UR4, 0x2 ;  /* 0x0000000402029c11 */ /* 0x000fc8000f8e10ff */
[C---:B-1----:R-:W-:Y:S02]  /*01f0*/  @!P1 LEA R3, R9.reuse, R2, 0x2 ;  /* 0x0000000209039211 */ /* 0x042fe400078e10ff */
[----:B------:R-:W-:Y:S01]  /*0200*/  @!P1 LDS R2, [R2+-0x4] ;  /* 0xfffffc0002029984 */ /* 0x000fe20000000800 */
[----:B------:R-:W-:-:S03]  /*0210*/  SHF.L.U32 R9, R9, 0x1, RZ ;  /* 0x0000000109097819 */ /* 0x000fc600000006ff */
[----:B0-----:R-:W0:Y:S02]  /*0220*/  @!P1 LDS R7, [R3+-0x4] ;  /* 0xfffffc0003079984 */ /* 0x001e240000000800 */
[----:B0-----:R-:W-:-:S05]  /*0230*/  @!P1 IMAD.IADD R6, R2, 0x1, R7 ;  /* 0x0000000102069824 */ /* 0x001fca00078e0207 */
[----:B------:R1:W-:Y:S01]  /*0240*/  @!P1 STS [R3+-0x4], R6 ;  /* 0xfffffc0603009388 */ /* 0x0003e20000000800 */
[----:B------:R-:W-:Y:S05]  /*0250*/  BRA.U UP0, `(.L_x_8) ;  /* 0xfffffffd00c87547 */ /* 0x000fea000b83ffff */
.L_x_7:
[----:B------:R-:W-:Y:S01]  /*0260*/  BAR.SYNC.DEFER_BLOCKING 0x0 ;  /* 0x0000000000007b1d */ /* 0x000fe20000010000 */
[C---:B01----:R-:W-:Y:S02]  /*0270*/  @!P0 LEA R6, R10.reuse, UR4, 0x2 ;  /* 0x000000040a068c11 */ /* 0x043fe4000f8e10ff */
[----:B------:R-:W-:-:S05]  /*0280*/  ISETP.GE.AND P1, PT, R10, 0x2, PT ;  /* 0x000000020a00780c */ /* 0x000fca0003f26270 */
[----:B------:R-:W0:Y:S01]  /*0290*/  @!P0 LDC.64 R2, c[0x0][0x398] ;  /* 0x0000e600ff028b82 */ /* 0x000e220000000a00 */
[----:B------:R-:W1:Y:S04]  /*02a0*/  @!P0 LDS R7, [R6+-0x4] ;  /* 0xfffffc0006078984 */ /* 0x000e680000000800 */
[----:B------:R2:W-:Y:S01]  /*02b0*/  @!P0 STS [R6+-0x4], RZ ;  /* 0xfffffcff06008388 */ /* 0x0005e20000000800 */
[----:B0-----:R-:W-:-:S05]  /*02c0*/  @!P0 IMAD.WIDE.U32 R2, R11, 0x4, R2 ;  /* 0x000000040b028825 */ /* 0x001fca00078e0002 */
[----:B-1----:R2:W-:Y:S01]  /*02d0*/  @!P0 STG.E desc[UR8][R2.64], R7 ;  /* 0x0000000702008986 */ /* 0x0025e2000c101908 */
[----:B------:R-:W-:Y:S05]  /*02e0*/  @!P1 BRA `(.L_x_9) ;  /* 0x0000000000409947 */ /* 0x000fea0003800000 */
[----:B------:R-:W0:Y:S01]  /*02f0*/  LDCU UR6, c[0x0][0x390] ;  /* 0x00007200ff0677ac */ /* 0x000e220008000800 */
[----:B------:R-:W-:-:S05]  /*0300*/  UMOV UR5, 0x1 ;  /* 0x0000000100057882 */ /* 0x000fca0000000000 */
.L_x_10:
[----:B------:R-:W-:Y:S01]  /*0310*/  BAR.SYNC.DEFER_BLOCKING 0x0 ;  /* 0x0000000000007b1d */ /* 0x000fe20000010000 */
[----:B------:R-:W-:Y:S01]  /*0320*/  ISETP.GE.U32.AND P0, PT, R8, UR5, PT ;  /* 0x0000000508007c0c */ /* 0x000fe2000bf06070 */
[----:B------:R-:W-:Y:S01]  /*0330*/  USHF.L.U32 UR5, UR5, 0x1, URZ ;  /* 0x0000000105057899 */ /* 0x000fe200080006ff */
[----:B------:R-:W-:-:S03]  /*0340*/  SHF.R.U32.HI R9, RZ, 0x1, R9 ;  /* 0x00000001ff097819 */ /* 0x000fc60000011609 */
[----:B0-----:R-:W-:-:S08]  /*0350*/  UISETP.GE.AND UP0, UPT, UR5, UR6, UPT ;  /* 0x000000060500728c */ /* 0x001fd0000bf06270 */
[----:B-12---:R-:W-:-:S05]  /*0360*/  @!P0 IMAD R2, R4, R9, RZ ;  /* 0x0000000904028224 */ /* 0x006fca00078e02ff */
[----:B------:R-:W-:-:S05]  /*0370*/  @!P0 LEA R2, R2, UR4, 0x2 ;  /* 0x0000000402028c11 */ /* 0x000fca000f8e10ff */
[----:B------:R-:W-:Y:S01]  /*0380*/  @!P0 IMAD R6, R9, 0x4, R2 ;  /* 0x0000000409068824 */ /* 0x000fe200078e0202 */
[----:B------:R-:W-:Y:S04]  /*0390*/  @!P0 LDS R3, [R2+-0x4] ;  /* 0xfffffc0002038984 */ /* 0x000fe80000000800 */
[----:B------:R-:W0:Y:S02]  /*03a0*/  @!P0 LDS R7, [R6+-0x4] ;  /* 0xfffffc0006078984 */ /* 0x000e240000000800 */
[----:B0-----:R-:W-:Y:S02]  /*03b0*/  @!P0 IADD3 R3, PT, PT, R3, R7, RZ ;  /* 0x0000000703038210 */ /* 0x001fe40007ffe0ff */
[----:B------:R1:W-:Y:S04]  /*03c0*/  @!P0 STS [R2+-0x4], R7 ;  /* 0xfffffc0702008388 */ /* 0x0003e80000000800 */
[----:B------:R1:W-:Y:S01]  /*03d0*/  @!P0 STS [R6+-0x4], R3 ;  /* 0xfffffc0306008388 */ /* 0x0003e20000000800 */
[----:B------:R-:W-:Y:S05]  /*03e0*/  BRA.U !UP0, `(.L_x_10) ;  /* 0xfffffffd08c87547 */ /* 0x000fea000b83ffff */
.L_x_9:
[----:B------:R-:W-:Y:S08]  /*03f0*/  BAR.SYNC.DEFER_BLOCKING 0x0 ;  /* 0x0000000000007b1d */ /* 0x000ff00000010000 */
[----:B-12---:R-:W0:Y:S01]  /*0400*/  LDC.64 R2, c[0x0][0x380] ;  /* 0x0000e000ff027b82 */ /* 0x006e220000000a00 */
[----:B------:R-:W1:Y:S01]  /*0410*/  LDS.64 R4, [R5] ;  /* 0x0000000005047984 */ /* 0x000e620000000a00 */
[----:B0-----:R-:W-:-:S05]  /*0420*/  IMAD.WIDE R2, R0, 0x4, R2 ;  /* 0x0000000400027825 */ /* 0x001fca00078e0202 */
[----:B-1----:R-:W-:Y:S04]  /*0430*/  STG.E desc[UR8][R2.64], R4 ;  /* 0x0000000402007986 */ /* 0x002fe8000c101908 */
[----:B------:R-:W-:Y:S01]  /*0440*/  STG.E desc[UR8][R2.64+0x4], R5 ;  /* 0x0000040502007986 */ /* 0x000fe2000c101908 */
[----:B------:R-:W-:Y:S05]  /*0450*/  EXIT ;  /* 0x000000000000794d */ /* 0x000fea0003800000 */
.L_x_11:
        /* <DEDUP_REMOVED lines=10> */
.L_x_22:


//--------------------- .text._Z9rowReduceiPKiPi  --------------------------
	.section	.text._Z9rowReduceiPKiPi,"ax",@progbits
	.align	128
        .global         _Z9rowReduceiPKiPi
        .type           _Z9rowReduceiPKiPi,@function
        .size           _Z9rowReduceiPKiPi,(.L_x_23 - _Z9rowReduceiPKiPi)
        .other          _Z9rowReduceiPKiPi,@"STO_CUDA_ENTRY STV_DEFAULT"
_Z9rowReduceiPKiPi:
.text._Z9rowReduceiPKiPi:
[----:B------:R-:W-:Y:S01]  /*0000*/  LDC R1, c[0x0][0x37c] ;  /* 0x0000df00ff017b82 */ /* 0x000fe20000000800 */
[----:B------:R-:W0:Y:S01]  /*0010*/  S2R R2, SR_TID.X ;  /* 0x0000000000027919 */ /* 0x000e220000002100 */
[----:B------:R-:W0:Y:S01]  /*0020*/  LDCU UR4, c[0x0][0x380] ;  /* 0x00007000ff0477ac */ /* 0x000e220008000800 */
[----:B------:R-:W-:Y:S01]  /*0030*/  BSSY.RECONVERGENT B0, `(.L_x_12) ;  /* 0x0000011000007945 */ /* 0x000fe20003800200 */
[----:B------:R-:W-:Y:S01]  /*0040*/  IMAD.MOV.U32 R3, RZ, RZ, RZ ;  /* 0x000000ffff037224 */ /* 0x000fe200078e00ff */
[----:B------:R-:W1:Y:S01]  /*0050*/  S2R R0, SR_CTAID.X ;  /* 0x0000000000007919 */ /* 0x000e620000002500 */
[----:B------:R-:W2:Y:S01]  /*0060*/  LDCU.64 UR6, c[0x0][0x358] ;  /* 0x00006b00ff0677ac */ /* 0x000ea20008000a00 */
[----:B0-----:R-:W-:-:S13]  /*0070*/  ISETP.GE.AND P0, PT, R2, UR4, PT ;  /* 0x0000000402007c0c */ /* 0x001fda000bf06270 */
[----:B-12---:R-:W-:Y:S05]  /*0080*/  @P0 BRA `(.L_x_13) ;  /* 0x00000000002c0947 */ /* 0x006fea0003800000 */
[----:B------:R-:W0:Y:S01]  /*0090*/  LDC R8, c[0x0][0x360] ;  /* 0x0000d800ff087b82 */ /* 0x000e220000000800 */
[----:B------:R-:W-:Y:S01]  /*00a0*/  IMAD.MOV.U32 R3, RZ, RZ, RZ ;  /* 0x000000ffff037224 */ /* 0x000fe200078e00ff */
[----:B------:R-:W-:-:S06]  /*00b0*/  MOV R9, R2 ;  /* 0x0000000200097202 */ /* 0x000fcc0000000f00 */
[----:B------:R-:W1:Y:S02]  /*00c0*/  LDC.64 R6, c[0x0][0x388] ;  /* 0x0000e200ff067b82 */ /* 0x000e640000000a00 */
.L_x_14:
[----:B------:R-:W-:-:S04]  /*00d0*/  IMAD R5, R0, UR4, R9 ;  /* 0x0000000400057c24 */ /* 0x000fc8000f8e0209 */
[----:B-1----:R-:W-:-:S06]  /*00e0*/  IMAD.WIDE.U32 R4, R5, 0x4, R6 ;  /* 0x0000000405047825 */ /* 0x002fcc00078e0006 */
[----:B------:R-:W2:Y:S01]  /*00f0*/  LDG.E R4, desc[UR6][R4.64] ;  /* 0x0000000604047981 */ /* 0x000ea2000c1e1900 */
[----:B0-----:R-:W-:-:S05]  /*0100*/  IMAD.IADD R9, R8, 0x1, R9 ;  /* 0x0000000108097824 */ /* 0x001fca00078e0209 */
[----:B------:R-:W-:Y:S01]  /*0110*/  ISETP.GE.AND P0, PT, R9, UR4, PT ;  /* 0x0000000409007c0c */ /* 0x000fe2000bf06270 */
[----:B--2---:R-:W-:-:S12]  /*0120*/  IMAD.IADD R3, R4, 0x1, R3 ;  /* 0x0000000104037824 */ /* 0x004fd800078e0203 */
[----:B------:R-:W-:Y:S05]  /*0130*/  @!P0 BRA `(.L_x_14) ;  /* 0xfffffffc00e48947 */ /* 0x000fea000383ffff */
.L_x_13:
[----:B------:R-:W-:Y:S05]  /*0140*/  BSYNC.RECONVERGENT B0 ;  /* 0x0000000000007941 */ /* 0x000fea0003800200 */
.L_x_12:
[----:B------:R-:W0:Y:S01]  /*0150*/  S2UR UR5, SR_CgaCtaId ;  /* 0x00000000000579c3 */ /* 0x000e220000008800 */
[----:B------:R-:W-:Y:S01]  /*0160*/  UMOV UR4, 0x400 ;  /* 0x0000040000047882 */ /* 0x000fe20000000000 */
[----:B------:R-:W1:Y:S01]  /*0170*/  LDCU UR8, c[0x0][0x360] ;  /* 0x00006c00ff0877ac */ /* 0x000e620008000800 */
[----:B------:R-:W-:Y:S01]  /*0180*/  ISETP.GT.U32.AND P0, PT, R2, 0x1f, PT ;  /* 0x0000001f0200780c */ /* 0x000fe20003f04070 */
[----:B-1----:R-:W-:Y:S02]  /*0190*/  UISETP.GE.U32.AND UP0, UPT, UR8, 0x42, UPT ;  /* 0x000000420800788c */ /* 0x002fe4000bf06070 */
[----:B0-----:R-:W-:-:S06]  /*01a0*/  ULEA UR4, UR5, UR4, 0x18 ;  /* 0x0000000405047291 */ /* 0x001fcc000f8ec0ff */
[----:B------:R-:W-:-:S05]  /*01b0*/  LEA R4, R2, UR4, 0x2 ;  /* 0x0000000402047c11 */ /* 0x000fca000f8e10ff */
[----:B------:R0:W-:Y:S01]  /*01c0*/  STS [R4], R3 ;  /* 0x0000000304007388 */ /* 0x0001e20000000800 */
[----:B------:R-:W-:Y:S06]  /*01d0*/  BAR.SYNC.DEFER_BLOCKING 0x0 ;  /* 0x0000000000007b1d */ /* 0x000fec0000010000 */
[----:B------:R-:W-:Y:S05]  /*01e0*/  BRA.U !UP0, `(.L_x_15) ;  /* 0x0000000108307547 */ /* 0x000fea000b800000 */
[----:B0-----:R-:W-:-:S07]  /*01f0*/  MOV R3, UR8 ;  /* 0x0000000800037c02 */ /* 0x001fce0008000f00 */
.L_x_16:
[----:B------:R-:W-:-:S04]  /*0200*/  SHF.R.U32.HI R9, RZ, 0x1, R3 ;  /* 0x00000001ff097819 */ /* 0x000fc80000011603 */
[----:B------:R-:W-:-:S13]  /*0210*/  ISETP.GE.U32.AND P1, PT, R2, R9, PT ;  /* 0x000000090200720c */ /* 0x000fda0003f26070 */
[----:B------:R-:W-:Y:S01]  /*0220*/  @!P1 IMAD R5, R9, 0x4, R4 ;  /* 0x0000000409059824 */ /* 0x000fe200078e0204 */
[----:B------:R-:W-:Y:S05]  /*0230*/  @!P1 LDS R6, [R4] ;  /* 0x0000000004069984 */ /* 0x000fea0000000800 */
[----:B------:R-:W0:Y:S02]  /*0240*/  @!P1 LDS R5, [R5] ;  /* 0x0000000005059984 */ /* 0x000e240000000800 */
[----:B0-----:R-:W-:-:S05]  /*0250*/  @!P1 IMAD.IADD R7, R5, 0x1, R6 ;  /* 0x0000000105079824 */ /* 0x001fca00078e0206 */
[----:B------:R1:W-:Y:S01]  /*0260*/  @!P1 STS [R4], R7 ;  /* 0x0000000704009388 */ /* 0x0003e20000000800 */
[----:B------:R-:W-:Y:S01]  /*0270*/  BAR.SYNC.DEFER_BLOCKING 0x0 ;  /* 0x0000000000007b1d */ /* 0x000fe20000010000 */
[----:B------:R-:W-:Y:S02]  /*0280*/  ISETP.GT.U32.AND P1, PT, R3, 0x83, PT ;  /* 0x000000830300780c */ /* 0x000fe40003f24070 */
[----:B------:R-:W-:-:S11]  /*0290*/  MOV R3, R9 ;  /* 0x0000000900037202 */ /* 0x000fd60000000f00 */
[----:B-1----:R-:W-:Y:S05]  /*02a0*/  @P1 BRA `(.L_x_16) ;  /* 0xfffffffc00d41947 */ /* 0x002fea000383ffff */
.L_x_15:
[----:B------:R-:W-:Y:S05]  /*02b0*/  @P0 EXIT ;  /* 0x000000000000094d */ /* 0x000fea0003800000 */
[----:B0-----:R-:W-:Y:S01]  /*02c0*/  LDS R3, [R4+0x80] ;  /* 0x0000800004037984 */ /* 0x001fe20000000800 */
[----:B------:R-:W-:-:S03]  /*02d0*/  ISETP.NE.AND P0, PT, R2, RZ, PT ;  /* 0x000000ff0200720c */ /* 0x000fc60003f05270 */
[----:B------:R-:W0:Y:S02]  /*02e0*/  LDS R6, [R4] ;  /* 0x0000000004067984 */ /* 0x000e240000000800 */
[----:B0-----:R-:W-:-:S05]  /*02f0*/  IMAD.IADD R3, R3, 0x1, R6 ;  /* 0x0000000103037824 */ /* 0x001fca00078e0206 */
[----:B------:R-:W-:Y:S04]  /*0300*/  STS [R4], R3 ;  /* 0x0000000304007388 */ /* 0x000fe80000000800 */
[----:B------:R-:W-:Y:S04]  /*0310*/  LDS R5, [R4+0x40] ;  /* 0x0000400004057984 */ /* 0x000fe80000000800 */
[----:B------:R-:W0:Y:S02]  /*0320*/  LDS R6, [R4] ;  /* 0x0000000004067984 */ /* 0x000e240000000800 */
[----:B0-----:R-:W-:-:S05]  /*0330*/  IADD3 R5, PT, PT, R5, R6, RZ ;  /* 0x0000000605057210 */ /* 0x001fca0007ffe0ff */
[----:B------:R-:W-:Y:S04]  /*0340*/  STS [R4], R5 ;  /* 0x0000000504007388 */ /* 0x000fe80000000800 */
[----:B------:R-:W-:Y:S04]  /*0350*/  LDS R6, [R4+0x20] ;  /* 0x0000200004067984 */ /* 0x000fe80000000800 */
        /* <DEDUP_REMOVED lines=14> */
[----:B------:R0:W-:Y:S01]  /*0440*/  STS [R4], R5 ;  /* 0x0000000504007388 */ /* 0x0001e20000000800 */
[----:B------:R-:W-:Y:S05]  /*0450*/  @P0 EXIT ;  /* 0x000000000000094d */ /* 0x000fea0003800000 */
[----:B------:R-:W1:Y:S01]  /*0460*/  S2UR UR5, SR_CgaCtaId ;  /* 0x00000000000579c3 */ /* 0x000e620000008800 */
[----:B------:R-:W-:-:S07]  /*0470*/  UMOV UR4, 0x400 ;  /* 0x0000040000047882 */ /* 0x000fce0000000000 */
[----:B------:R-:W2:Y:S01]  /*0480*/  LDC.64 R2, c[0x0][0x390] ;  /* 0x0000e400ff027b82 */ /* 0x000ea20000000a00 */
[----:B-1----:R-:W-:Y:S01]  /*0490*/  ULEA UR4, UR5, UR4, 0x18 ;  /* 0x0000000405047291 */ /* 0x002fe2000f8ec0ff */
[----:B--2---:R-:W-:-:S08]  /*04a0*/  IMAD.WIDE.U32 R2, R0, 0x4, R2 ;  /* 0x0000000400027825 */ /* 0x004fd000078e0002 */
[----:B0-----:R-:W0:Y:S04]  /*04b0*/  LDS R5, [UR4] ;  /* 0x00000004ff057984 */ /* 0x001e280008000800 */
[----:B0-----:R-:W-:Y:S01]  /*04c0*/  STG.E desc[UR6][R2.64], R5 ;  /* 0x0000000502007986 */ /* 0x001fe2000c101906 */
[----:B------:R-:W-:Y:S05]  /*04d0*/  EXIT ;  /* 0x000000000000794d */ /* 0x000fea0003800000 */
.L_x_17:
        /* <DEDUP_REMOVED lines=10> */
.L_x_23:


//--------------------- .text._Z14nz_bool_finderiPKdPi --------------------------
	.section	.text._Z14nz_bool_finderiPKdPi,"ax",@progbits
	.align	128
        .global         _Z14nz_bool_finderiPKdPi
        .type           _Z14nz_bool_finderiPKdPi,@function
        .size           _Z14nz_bool_finderiPKdPi,(.L_x_24 - _Z14nz_bool_finderiPKdPi)
        .other          _Z14nz_bool_finderiPKdPi,@"STO_CUDA_ENTRY STV_DEFAULT"
_Z14nz_bool_finderiPKdPi:
.text._Z14nz_bool_finderiPKdPi:
[----:B------:R-:W-:Y:S01]  /*0000*/  LDC R1, c[0x0][0x37c] ;  /* 0x0000df00ff017b82 */ /* 0x000fe20000000800 */
[----:B------:R-:W0:Y:S01]  /*0010*/  S2R R0, SR_CTAID.X ;  /* 0x0000000000007919 */ /* 0x000e220000002500 */
[----:B------:R-:W0:Y:S01]  /*0020*/  LDCU UR4, c[0x0][0x360] ;  /* 0x00006c00ff0477ac */ /* 0x000e220008000800 */
[----:B------:R-:W0:Y:S01]  /*0030*/  S2R R3, SR_TID.X ;  /* 0x0000000000037919 */ /* 0x000e220000002100 */
[----:B------:R-:W1:Y:S01]  /*0040*/  LDCU UR5, c[0x0][0x364] ;  /* 0x00006c80ff0577ac */ /* 0x000e620008000800 */
[----:B------:R-:W1:Y:S01]  /*0050*/  S2R R5, SR_CTAID.Y ;  /* 0x0000000000057919 */ /* 0x000e620000002600 */
[----:B------:R-:W2:Y:S01]  /*0060*/  LDCU UR6, c[0x0][0x380] ;  /* 0x00007000ff0677ac */ /* 0x000ea20008000800 */
[----:B------:R-:W1:Y:S01]  /*0070*/  S2R R2, SR_TID.Y ;  /* 0x0000000000027919 */ /* 0x000e620000002200 */
[----:B0-----:R-:W-:Y:S02]  /*0080*/  IMAD R0, R0, UR4, R3 ;  /* 0x0000000400007c24 */ /* 0x001fe4000f8e0203 */
[----:B-1----:R-:W-:-:S05]  /*0090*/  IMAD R5, R5, UR5, R2 ;  /* 0x0000000505057c24 */ /* 0x002fca000f8e0202 */
[----:B------:R-:W-:-:S04]  /*00a0*/  VIMNMX R2, PT, PT, R0, R5, !PT ;  /* 0x0000000500027248 */ /* 0x000fc80007fe0100 */
[----:B--2---:R-:W-:-:S13]  /*00b0*/  ISETP.GE.AND P0, PT, R2, UR6, PT ;  /* 0x0000000602007c0c */ /* 0x004fda000bf06270 */
[----:B------:R-:W-:Y:S05]  /*00c0*/  @P0 EXIT ;  /* 0x000000000000094d */ /* 0x000fea0003800000 */
[----:B------:R-:W0:Y:S01]  /*00d0*/  LDC.64 R2, c[0x0][0x388] ;  /* 0x0000e200ff027b82 */ /* 0x000e220000000a00 */
[----:B------:R-:W1:Y:S01]  /*00e0*/  LDCU.64 UR4, c[0x0][0x358] ;  /* 0x00006b00ff0477ac */ /* 0x000e620008000a00 */
[----:B------:R-:W-:-:S04]  /*00f0*/  IMAD R5, R0, UR6, R5 ;  /* 0x0000000600057c24 */ /* 0x000fc8000f8e0205 */
[----:B0-----:R-:W-:-:S06]  /*0100*/  IMAD.WIDE R2, R5, 0x8, R2 ;  /* 0x0000000805027825 */ /* 0x001fcc00078e0202 */
[----:B-1----:R-:W2:Y:S01]  /*0110*/  LDG.E.64 R2, desc[UR4][R2.64] ;  /* 0x0000000402027981 */ /* 0x002ea2000c1e1b00 */
[----:B------:R-:W-:Y:S01]  /*0120*/  UMOV UR8, 0xe2308c3a ;  /* 0xe2308c3a00087882 */ /* 0x000fe20000000000 */
[----:B------:R-:W-:Y:S02]  /*0130*/  UMOV UR9, 0x3e45798e ;  /* 0x3e45798e00097882 */ /* 0x000fe40000000000 */
[----:B--2---:R-:W-:-:S14]  /*0140*/  DSETP.GT.AND P0, PT, |R2|, UR8, PT ;  /* 0x0000000802007e2a */ /* 0x004fdc000bf04200 */
[----:B------:R-:W-:Y:S05]  /*0150*/  @!P0 EXIT ;  /* 0x000000000000894d */ /* 0x000fea0003800000 */
[----:B------:R-:W0:Y:S01]  /*0160*/  LDC.64 R2, c[0x0][0x390] ;  /* 0x0000e400ff027b82 */ /* 0x000e220000000a00 */
[----:B------:R-:W-:Y:S01]  /*0170*/  MOV R7, 0x1 ;  /* 0x0000000100077802 */ /* 0x000fe20000000f00 */
[----:B0-----:R-:W-:-:S05]  /*0180*/  IMAD.WIDE R2, R5, 0x4, R2 ;  /* 0x0000000405027825 */ /* 0x001fca00078e0202 */
[----:B------:R-:W-:Y:S01]  /*0190*/  STG.E desc[UR4][R2.64], R7 ;  /* 0x0000000702007986 */ /* 0x000fe2000c101904 */
[----:B------:R-:W-:Y:S05]  /*01a0*/  EXIT ;  /* 0x000000000000794d */ /* 0x000fea0003800000 */
.L_x_18:
        /* <DEDUP_REMOVED lines=13> */
.L_x_24:


//--------------------- .nv.shared._Z15sellc_assembleriPKiS0_PKdS0_S0_Pd --------------------------
	.section	.nv.shared._Z15sellc_assembleriPKiS0_PKdS0_S0_Pd,"aw",@nobits
	.sectionflags	@""
	.align	16
	.zero		1024


//--------------------- .nv.shared.reserved.0     --------------------------
	.section	.nv.shared.reserved.0,"aw",@nobits
	.weak		__nv_reservedSMEM_offset_0_alias
	.size		__nv_reservedSMEM_offset_0_alias, 0, 64
	.other		__nv_reservedSMEM_offset_0_alias,@"STO_CUDA_RESERVED_SHARED STV_DEFAULT"
__nv_reservedSMEM_offset_0_alias:
	.zero		0
	.zero		64


//--------------------- .nv.shared._Z14computeWarpMaxPKiPii --------------------------
	.section	.nv.shared._Z14computeWarpMaxPKiPii,"aw",@nobits
	.sectionflags	@""
	.align	16
	.zero		1024


//--------------------- .nv.shared._Z3addPiiS_    --------------------------
	.section	.nv.shared._Z3addPiiS_,"aw",@nobits
	.sectionflags	@""
	.align	16
	.zero		1024


//--------------------- .nv.shared._Z25prescan_large_unoptimizedPiS_iS_ --------------------------
	.section	.nv.shared._Z25prescan_large_unoptimizedPiS_iS_,"aw",@nobits
	.sectionflags	@""
	.align	16
	.zero		1024


//--------------------- .nv.shared._Z9rowReduceiPKiPi --------------------------
	.section	.nv.shared._Z9rowReduceiPKiPi,"aw",@nobits
	.sectionflags	@""
	.align	16
	.zero		1024


//--------------------- .nv.shared._Z14nz_bool_finderiPKdPi --------------------------
	.section	.nv.shared._Z14nz_bool_finderiPKdPi,"aw",@nobits
	.sectionflags	@""
	.align	16
	.zero		1024


//--------------------- .nv.constant0._Z15sellc_assembleriPKiS0_PKdS0_S0_Pd --------------------------
	.section	.nv.constant0._Z15sellc_assembleriPKiS0_PKdS0_S0_Pd,"a",@progbits
	.sectionflags	@""
	.align	4
.nv.constant0._Z15sellc_assembleriPKiS0_PKdS0_S0_Pd:
	.zero		952


//--------------------- .nv.constant0._Z14computeWarpMaxPKiPii --------------------------
	.section	.nv.constant0._Z14computeWarpMaxPKiPii,"a",@progbits
	.sectionflags	@""
	.align	4
.nv.constant0._Z14computeWarpMaxPKiPii:
	.zero		916


//--------------------- .nv.constant0._Z3addPiiS_ --------------------------
	.section	.nv.constant0._Z3addPiiS_,"a",@progbits
	.sectionflags	@""
	.align	4
.nv.constant0._Z3addPiiS_:
	.zero		920


//--------------------- .nv.constant0._Z25prescan_large_unoptimizedPiS_iS_ --------------------------
	.section	.nv.constant0._Z25prescan_large_unoptimizedPiS_iS_,"a",@progbits
	.sectionflags	@""
	.align	4
.nv.constant0._Z25prescan_large_unoptimizedPiS_iS_:
	.zero		928


//--------------------- .nv.constant0._Z9rowReduceiPKiPi --------------------------
	.section	.nv.constant0._Z9rowReduceiPKiPi,"a",@progbits
	.sectionflags	@""
	.align	4
.nv.constant0._Z9rowReduceiPKiPi:
	.zero		920


//--------------------- .nv.constant0._Z14nz_bool_finderiPKdPi --------------------------
	.section	.nv.constant0._Z14nz_bool_finderiPKdPi,"a",@progbits
	.sectionflags	@""
	.align	4
.nv.constant0._Z14nz_bool_finderiPKdPi:
	.zero		920


//--------------------- SYMBOLS --------------------------

	.type		.nv.reservedSmem.offset0,@object
	.size		.nv.reservedSmem.offset0,0x4
	.type		.nv.reservedSmem.cap,@object
	.size		.nv.reservedSmem.cap,0x4
